//
// Generated by NVIDIA NVVM Compiler
//
// Compiler Build ID: CL-36424714
// Cuda compilation tools, release 13.0, V13.0.88
// Based on NVVM 20.0.0
//

.version 9.0
.target sm_100
.address_size 64

	// .globl	_Z20float_to_half_kernelPKfP6__halfi
// _ZZ23sum_squares_half_kernelPK6__halflPdE2sh has been demoted
.global .align 1 .b8 _ZN34_INTERNAL_556bf6e8_4_k_cu_c6021b554cuda3std3__45__cpo5beginE[1];
.global .align 1 .b8 _ZN34_INTERNAL_556bf6e8_4_k_cu_c6021b554cuda3std3__45__cpo3endE[1];
.global .align 1 .b8 _ZN34_INTERNAL_556bf6e8_4_k_cu_c6021b554cuda3std3__45__cpo6cbeginE[1];
.global .align 1 .b8 _ZN34_INTERNAL_556bf6e8_4_k_cu_c6021b554cuda3std3__45__cpo4cendE[1];
.global .align 1 .b8 _ZN34_INTERNAL_556bf6e8_4_k_cu_c6021b554cuda3std3__45__cpo6rbeginE[1];
.global .align 1 .b8 _ZN34_INTERNAL_556bf6e8_4_k_cu_c6021b554cuda3std3__45__cpo4rendE[1];
.global .align 1 .b8 _ZN34_INTERNAL_556bf6e8_4_k_cu_c6021b554cuda3std3__45__cpo7crbeginE[1];
.global .align 1 .b8 _ZN34_INTERNAL_556bf6e8_4_k_cu_c6021b554cuda3std3__45__cpo5crendE[1];
.global .align 1 .b8 _ZN34_INTERNAL_556bf6e8_4_k_cu_c6021b554cuda3std3__436_GLOBAL__N__556bf6e8_4_k_cu_c6021b556ignoreE[1];
.global .align 1 .b8 _ZN34_INTERNAL_556bf6e8_4_k_cu_c6021b554cuda3std3__419piecewise_constructE[1];
.global .align 1 .b8 _ZN34_INTERNAL_556bf6e8_4_k_cu_c6021b554cuda3std3__48in_placeE[1];
.global .align 1 .b8 _ZN34_INTERNAL_556bf6e8_4_k_cu_c6021b554cuda3std3__420unreachable_sentinelE[1];
.global .align 1 .b8 _ZN34_INTERNAL_556bf6e8_4_k_cu_c6021b554cuda3std3__47nulloptE[1];
.global .align 1 .b8 _ZN34_INTERNAL_556bf6e8_4_k_cu_c6021b554cuda3std3__48unexpectE[1];
.global .align 1 .b8 _ZN34_INTERNAL_556bf6e8_4_k_cu_c6021b554cuda3std6ranges3__45__cpo4swapE[1];
.global .align 1 .b8 _ZN34_INTERNAL_556bf6e8_4_k_cu_c6021b554cuda3std6ranges3__45__cpo9iter_moveE[1];
.global .align 1 .b8 _ZN34_INTERNAL_556bf6e8_4_k_cu_c6021b554cuda3std6ranges3__45__cpo5beginE[1];
.global .align 1 .b8 _ZN34_INTERNAL_556bf6e8_4_k_cu_c6021b554cuda3std6ranges3__45__cpo3endE[1];
.global .align 1 .b8 _ZN34_INTERNAL_556bf6e8_4_k_cu_c6021b554cuda3std6ranges3__45__cpo6cbeginE[1];
.global .align 1 .b8 _ZN34_INTERNAL_556bf6e8_4_k_cu_c6021b554cuda3std6ranges3__45__cpo4cendE[1];
.global .align 1 .b8 _ZN34_INTERNAL_556bf6e8_4_k_cu_c6021b554cuda3std6ranges3__45__cpo7advanceE[1];
.global .align 1 .b8 _ZN34_INTERNAL_556bf6e8_4_k_cu_c6021b554cuda3std6ranges3__45__cpo9iter_swapE[1];
.global .align 1 .b8 _ZN34_INTERNAL_556bf6e8_4_k_cu_c6021b554cuda3std6ranges3__45__cpo4nextE[1];
.global .align 1 .b8 _ZN34_INTERNAL_556bf6e8_4_k_cu_c6021b554cuda3std6ranges3__45__cpo4prevE[1];
.global .align 1 .b8 _ZN34_INTERNAL_556bf6e8_4_k_cu_c6021b554cuda3std6ranges3__45__cpo4dataE[1];
.global .align 1 .b8 _ZN34_INTERNAL_556bf6e8_4_k_cu_c6021b554cuda3std6ranges3__45__cpo5cdataE[1];
.global .align 1 .b8 _ZN34_INTERNAL_556bf6e8_4_k_cu_c6021b554cuda3std6ranges3__45__cpo4sizeE[1];
.global .align 1 .b8 _ZN34_INTERNAL_556bf6e8_4_k_cu_c6021b554cuda3std6ranges3__45__cpo5ssizeE[1];
.global .align 1 .b8 _ZN34_INTERNAL_556bf6e8_4_k_cu_c6021b554cuda3std6ranges3__45__cpo8distanceE[1];
.global .align 1 .b8 _ZN34_INTERNAL_556bf6e8_4_k_cu_c6021b556thrust24THRUST_300001_SM_1000_NS8cuda_cub3parE[1];
.global .align 1 .b8 _ZN34_INTERNAL_556bf6e8_4_k_cu_c6021b556thrust24THRUST_300001_SM_1000_NS8cuda_cub10par_nosyncE[1];
.global .align 1 .b8 _ZN34_INTERNAL_556bf6e8_4_k_cu_c6021b556thrust24THRUST_300001_SM_1000_NS6system6detail10sequential3seqE[1];
.global .align 1 .b8 _ZN34_INTERNAL_556bf6e8_4_k_cu_c6021b556thrust24THRUST_300001_SM_1000_NS12placeholders2_1E[1];
.global .align 1 .b8 _ZN34_INTERNAL_556bf6e8_4_k_cu_c6021b556thrust24THRUST_300001_SM_1000_NS12placeholders2_2E[1];
.global .align 1 .b8 _ZN34_INTERNAL_556bf6e8_4_k_cu_c6021b556thrust24THRUST_300001_SM_1000_NS12placeholders2_3E[1];
.global .align 1 .b8 _ZN34_INTERNAL_556bf6e8_4_k_cu_c6021b556thrust24THRUST_300001_SM_1000_NS12placeholders2_4E[1];
.global .align 1 .b8 _ZN34_INTERNAL_556bf6e8_4_k_cu_c6021b556thrust24THRUST_300001_SM_1000_NS12placeholders2_5E[1];
.global .align 1 .b8 _ZN34_INTERNAL_556bf6e8_4_k_cu_c6021b556thrust24THRUST_300001_SM_1000_NS12placeholders2_6E[1];
.global .align 1 .b8 _ZN34_INTERNAL_556bf6e8_4_k_cu_c6021b556thrust24THRUST_300001_SM_1000_NS12placeholders2_7E[1];
.global .align 1 .b8 _ZN34_INTERNAL_556bf6e8_4_k_cu_c6021b556thrust24THRUST_300001_SM_1000_NS12placeholders2_8E[1];
.global .align 1 .b8 _ZN34_INTERNAL_556bf6e8_4_k_cu_c6021b556thrust24THRUST_300001_SM_1000_NS12placeholders2_9E[1];
.global .align 1 .b8 _ZN34_INTERNAL_556bf6e8_4_k_cu_c6021b556thrust24THRUST_300001_SM_1000_NS12placeholders3_10E[1];
.global .align 1 .b8 _ZN34_INTERNAL_556bf6e8_4_k_cu_c6021b556thrust24THRUST_300001_SM_1000_NS3seqE[1];

.visible .entry _Z20float_to_half_kernelPKfP6__halfi(
	.param .u64 .ptr .align 1 _Z20float_to_half_kernelPKfP6__halfi_param_0,
	.param .u64 .ptr .align 1 _Z20float_to_half_kernelPKfP6__halfi_param_1,
	.param .u32 _Z20float_to_half_kernelPKfP6__halfi_param_2
)
{
	.reg .pred 	%p<2>;
	.reg .b16 	%rs<2>;
	.reg .b32 	%r<6>;
	.reg .b32 	%f<2>;
	.reg .b64 	%rd<9>;

	ld.param.u64 	%rd1, [_Z20float_to_half_kernelPKfP6__halfi_param_0];
	ld.param.u64 	%rd2, [_Z20float_to_half_kernelPKfP6__halfi_param_1];
	ld.param.u32 	%r2, [_Z20float_to_half_kernelPKfP6__halfi_param_2];
	mov.u32 	%r3, %ctaid.x;
	mov.u32 	%r4, %ntid.x;
	mov.u32 	%r5, %tid.x;
	mad.lo.s32 	%r1, %r3, %r4, %r5;
	setp.ge.s32 	%p1, %r1, %r2;
	@%p1 bra 	$L__BB0_2;
	cvta.to.global.u64 	%rd3, %rd1;
	cvta.to.global.u64 	%rd4, %rd2;
	mul.wide.u32 	%rd5, %r1, 4;
	add.s64 	%rd6, %rd3, %rd5;
	ld.global.nc.f32 	%f1, [%rd6];
	// begin inline asm
	{  cvt.rn.f16.f32 %rs1, %f1;}

	// end inline asm
	mul.wide.u32 	%rd7, %r1, 2;
	add.s64 	%rd8, %rd4, %rd7;
	st.global.u16 	[%rd8], %rs1;
$L__BB0_2:
	ret;

}
	// .globl	_Z20half_to_float_kernelPK6__halfPfi
.visible .entry _Z20half_to_float_kernelPK6__halfPfi(
	.param .u64 .ptr .align 1 _Z20half_to_float_kernelPK6__halfPfi_param_0,
	.param .u64 .ptr .align 1 _Z20half_to_float_kernelPK6__halfPfi_param_1,
	.param .u32 _Z20half_to_float_kernelPK6__halfPfi_param_2
)
{
	.reg .pred 	%p<2>;
	.reg .b16 	%rs<2>;
	.reg .b32 	%r<6>;
	.reg .b32 	%f<2>;
	.reg .b64 	%rd<9>;

	ld.param.u64 	%rd1, [_Z20half_to_float_kernelPK6__halfPfi_param_0];
	ld.param.u64 	%rd2, [_Z20half_to_float_kernelPK6__halfPfi_param_1];
	ld.param.u32 	%r2, [_Z20half_to_float_kernelPK6__halfPfi_param_2];
	mov.u32 	%r3, %ctaid.x;
	mov.u32 	%r4, %ntid.x;
	mov.u32 	%r5, %tid.x;
	mad.lo.s32 	%r1, %r3, %r4, %r5;
	setp.ge.s32 	%p1, %r1, %r2;
	@%p1 bra 	$L__BB1_2;
	cvta.to.global.u64 	%rd3, %rd1;
	cvta.to.global.u64 	%rd4, %rd2;
	mul.wide.u32 	%rd5, %r1, 2;
	add.s64 	%rd6, %rd3, %rd5;
	ld.global.nc.u16 	%rs1, [%rd6];
	// begin inline asm
	{  cvt.f32.f16 %f1, %rs1;}

	// end inline asm
	mul.wide.u32 	%rd7, %r1, 4;
	add.s64 	%rd8, %rd4, %rd7;
	st.global.f32 	[%rd8], %f1;
$L__BB1_2:
	ret;

}
	// .globl	_Z23sum_squares_half_kernelPK6__halflPd
.visible .entry _Z23sum_squares_half_kernelPK6__halflPd(
	.param .u64 .ptr .align 1 _Z23sum_squares_half_kernelPK6__halflPd_param_0,
	.param .u64 _Z23sum_squares_half_kernelPK6__halflPd_param_1,
	.param .u64 .ptr .align 1 _Z23sum_squares_half_kernelPK6__halflPd_param_2
)
{
	.reg .pred 	%p<12>;
	.reg .b16 	%rs<6>;
	.reg .b32 	%r<16>;
	.reg .b32 	%f<6>;
	.reg .b64 	%rd<52>;
	.reg .b64 	%fd<29>;
	// demoted variable
	.shared .align 8 .b8 _ZZ23sum_squares_half_kernelPK6__halflPdE2sh[2048];
	ld.param.u64 	%rd24, [_Z23sum_squares_half_kernelPK6__halflPd_param_0];
	ld.param.u64 	%rd22, [_Z23sum_squares_half_kernelPK6__halflPd_param_1];
	ld.param.u64 	%rd23, [_Z23sum_squares_half_kernelPK6__halflPd_param_2];
	cvta.to.global.u64 	%rd1, %rd24;
	mov.u32 	%r1, %ctaid.x;
	mov.u32 	%r15, %ntid.x;
	mul.wide.u32 	%rd25, %r1, %r15;
	mov.u32 	%r3, %tid.x;
	cvt.u64.u32 	%rd26, %r3;
	add.s64 	%rd50, %rd25, %rd26;
	mov.u32 	%r7, %nctaid.x;
	mul.wide.u32 	%rd3, %r15, %r7;
	setp.ge.s64 	%p1, %rd50, %rd22;
	mov.f64 	%fd28, 0d0000000000000000;
	@%p1 bra 	$L__BB2_10;
	add.s64 	%rd27, %rd50, %rd3;
	max.u64 	%rd28, %rd22, %rd27;
	setp.lt.u64 	%p2, %rd27, %rd22;
	selp.u64 	%rd4, 1, 0, %p2;
	add.s64 	%rd29, %rd27, %rd4;
	sub.s64 	%rd5, %rd28, %rd29;
	or.b64  	%rd30, %rd5, %rd3;
	and.b64  	%rd31, %rd30, -4294967296;
	setp.ne.s64 	%p3, %rd31, 0;
	@%p3 bra 	$L__BB2_3;
	cvt.u32.u64 	%r8, %rd3;
	cvt.u32.u64 	%r9, %rd5;
	div.u32 	%r10, %r9, %r8;
	cvt.u64.u32 	%rd46, %r10;
	bra.uni 	$L__BB2_4;
$L__BB2_3:
	div.u64 	%rd46, %rd5, %rd3;
$L__BB2_4:
	add.s64 	%rd9, %rd46, %rd4;
	and.b64  	%rd32, %rd9, 3;
	setp.eq.s64 	%p4, %rd32, 3;
	mov.f64 	%fd28, 0d0000000000000000;
	@%p4 bra 	$L__BB2_7;
	shl.b64 	%rd33, %rd50, 1;
	add.s64 	%rd48, %rd1, %rd33;
	shl.b64 	%rd11, %rd3, 1;
	add.s64 	%rd34, %rd9, 1;
	and.b64  	%rd35, %rd34, 3;
	neg.s64 	%rd47, %rd35;
	mov.f64 	%fd28, 0d0000000000000000;
$L__BB2_6:
	.pragma "nounroll";
	ld.global.nc.u16 	%rs1, [%rd48];
	// begin inline asm
	{  cvt.f32.f16 %f1, %rs1;}

	// end inline asm
	cvt.f64.f32 	%fd12, %f1;
	fma.rn.f64 	%fd28, %fd12, %fd12, %fd28;
	add.s64 	%rd50, %rd50, %rd3;
	add.s64 	%rd48, %rd48, %rd11;
	add.s64 	%rd47, %rd47, 1;
	setp.ne.s64 	%p5, %rd47, 0;
	@%p5 bra 	$L__BB2_6;
$L__BB2_7:
	setp.lt.u64 	%p6, %rd9, 3;
	@%p6 bra 	$L__BB2_10;
	shl.b64 	%rd38, %rd3, 1;
	shl.b64 	%rd42, %rd3, 2;
$L__BB2_9:
	shl.b64 	%rd36, %rd50, 1;
	add.s64 	%rd37, %rd1, %rd36;
	ld.global.nc.u16 	%rs2, [%rd37];
	// begin inline asm
	{  cvt.f32.f16 %f2, %rs2;}

	// end inline asm
	cvt.f64.f32 	%fd13, %f2;
	fma.rn.f64 	%fd14, %fd13, %fd13, %fd28;
	add.s64 	%rd39, %rd37, %rd38;
	ld.global.nc.u16 	%rs3, [%rd39];
	// begin inline asm
	{  cvt.f32.f16 %f3, %rs3;}

	// end inline asm
	cvt.f64.f32 	%fd15, %f3;
	fma.rn.f64 	%fd16, %fd15, %fd15, %fd14;
	add.s64 	%rd40, %rd39, %rd38;
	ld.global.nc.u16 	%rs4, [%rd40];
	// begin inline asm
	{  cvt.f32.f16 %f4, %rs4;}

	// end inline asm
	cvt.f64.f32 	%fd17, %f4;
	fma.rn.f64 	%fd18, %fd17, %fd17, %fd16;
	add.s64 	%rd41, %rd40, %rd38;
	ld.global.nc.u16 	%rs5, [%rd41];
	// begin inline asm
	{  cvt.f32.f16 %f5, %rs5;}

	// end inline asm
	cvt.f64.f32 	%fd19, %f5;
	fma.rn.f64 	%fd28, %fd19, %fd19, %fd18;
	add.s64 	%rd50, %rd42, %rd50;
	setp.lt.s64 	%p7, %rd50, %rd22;
	@%p7 bra 	$L__BB2_9;
$L__BB2_10:
	shl.b32 	%r11, %r3, 3;
	mov.u32 	%r12, _ZZ23sum_squares_half_kernelPK6__halflPdE2sh;
	add.s32 	%r4, %r12, %r11;
	st.shared.f64 	[%r4], %fd28;
	bar.sync 	0;
	setp.lt.u32 	%p8, %r15, 2;
	@%p8 bra 	$L__BB2_14;
$L__BB2_11:
	shr.u32 	%r6, %r15, 1;
	setp.ge.u32 	%p9, %r3, %r6;
	@%p9 bra 	$L__BB2_13;
	shl.b32 	%r13, %r6, 3;
	add.s32 	%r14, %r4, %r13;
	ld.shared.f64 	%fd20, [%r14];
	ld.shared.f64 	%fd21, [%r4];
	add.f64 	%fd22, %fd20, %fd21;
	st.shared.f64 	[%r4], %fd22;
$L__BB2_13:
	bar.sync 	0;
	setp.gt.u32 	%p10, %r15, 3;
	mov.u32 	%r15, %r6;
	@%p10 bra 	$L__BB2_11;
$L__BB2_14:
	setp.ne.s32 	%p11, %r3, 0;
	@%p11 bra 	$L__BB2_16;
	ld.shared.f64 	%fd23, [_ZZ23sum_squares_half_kernelPK6__halflPdE2sh];
	cvta.to.global.u64 	%rd43, %rd23;
	mul.wide.u32 	%rd44, %r1, 8;
	add.s64 	%rd45, %rd43, %rd44;
	st.global.f64 	[%rd45], %fd23;
$L__BB2_16:
	ret;

}
	// .globl	_ZN3cub18CUB_300001_SM_10006detail11EmptyKernelIvEEvv
.visible .entry _ZN3cub18CUB_300001_SM_10006detail11EmptyKernelIvEEvv()
{


	ret;

}


// ===== COMPILED SASS (sm_100) =====

	.target	sm_100

	.elftype	@"ET_EXEC"


//--------------------- .note.nv.tkinfo           --------------------------
	.section	.note.nv.tkinfo,"",@"SHT_NOTE"
	.sectionflags	@"SHF_NOTE_NV_TKINFO"
	.tkinfo
        /*0018*/ 	.word	0x00000002
        /*0030*/ 	.string	""
        /*0030*/ 	.string	"ptxas"
        /*0030*/ 	.string	"Cuda compilation tools, release 13.0, V13.0.88"
        /*0030*/ 	.string	"Build cuda_13.0.r13.0/compiler.36424714_0"
        /*0030*/ 	.string	"-arch sm_100 -m 64 "



//--------------------- .note.nv.cuinfo           --------------------------
	.section	.note.nv.cuinfo,"",@"SHT_NOTE"
	.sectionflags	@"SHF_NOTE_NV_CUINFO"
        /*0018*/ 	.short	0x0002
        /*001a*/ 	.short	0x0064
        /*001c*/ 	.short	0x0082
	.zero		2


//--------------------- .nv.info                  --------------------------
	.section	.nv.info,"",@"SHT_CUDA_INFO"
	.align	4


	//----- nvinfo : EIATTR_REGCOUNT
	.align		4
        /*0000*/ 	.byte	0x04, 0x2f
        /*0002*/ 	.short	(.L_44 - .L_43)
	.align		4
.L_43:
        /*0004*/ 	.word	index@(_Z20float_to_half_kernelPKfP6__halfi)
        /*0008*/ 	.word	0x0000000a


	//----- nvinfo : EIATTR_FRAME_SIZE
	.align		4
.L_44:
        /*000c*/ 	.byte	0x04, 0x11
        /*000e*/ 	.short	(.L_46 - .L_45)
	.align		4
.L_45:
        /*0010*/ 	.word	index@(_Z20float_to_half_kernelPKfP6__halfi)
        /*0014*/ 	.word	0x00000000


	//----- nvinfo : EIATTR_REGCOUNT
	.align		4
.L_46:
        /*0018*/ 	.byte	0x04, 0x2f
        /*001a*/ 	.short	(.L_48 - .L_47)
	.align		4
.L_47:
        /*001c*/ 	.word	index@(_Z20half_to_float_kernelPK6__halfPfi)
        /*0020*/ 	.word	0x0000000a


	//----- nvinfo : EIATTR_FRAME_SIZE
	.align		4
.L_48:
        /*0024*/ 	.byte	0x04, 0x11
        /*0026*/ 	.short	(.L_50 - .L_49)
	.align		4
.L_49:
        /*0028*/ 	.word	index@(_Z20half_to_float_kernelPK6__halfPfi)
        /*002c*/ 	.word	0x00000000


	//----- nvinfo : EIATTR_REGCOUNT
	.align		4
.L_50:
        /*0030*/ 	.byte	0x04, 0x2f
        /*0032*/ 	.short	(.L_52 - .L_51)
	.align		4
.L_51:
        /*0034*/ 	.word	index@(_Z23sum_squares_half_kernelPK6__halflPd)
        /*0038*/ 	.word	0x0000001c


	//----- nvinfo : EIATTR_FRAME_SIZE
	.align		4
.L_52:
        /*003c*/ 	.byte	0x04, 0x11
        /*003e*/ 	.short	(.L_54 - .L_53)
	.align		4
.L_53:
        /*0040*/ 	.word	index@($__internal_0_$__cuda_sm20_div_u64)
        /*0044*/ 	.word	0x00000000


	//----- nvinfo : EIATTR_FRAME_SIZE
	.align		4
.L_54:
        /*0048*/ 	.byte	0x04, 0x11
        /*004a*/ 	.short	(.L_56 - .L_55)
	.align		4
.L_55:
        /*004c*/ 	.word	index@(_Z23sum_squares_half_kernelPK6__halflPd)
        /*0050*/ 	.word	0x00000000


	//----- nvinfo : EIATTR_REGCOUNT
	.align		4
.L_56:
        /*0054*/ 	.byte	0x04, 0x2f
        /*0056*/ 	.short	(.L_58 - .L_57)
	.align		4
.L_57:
        /*0058*/ 	.word	index@(_ZN3cub18CUB_300001_SM_10006detail11EmptyKernelIvEEvv)
        /*005c*/ 	.word	0x00000004


	//----- nvinfo : EIATTR_FRAME_SIZE
	.align		4
.L_58:
        /*0060*/ 	.byte	0x04, 0x11
        /*0062*/ 	.short	(.L_60 - .L_59)
	.align		4
.L_59:
        /*0064*/ 	.word	index@(_ZN3cub18CUB_300001_SM_10006detail11EmptyKernelIvEEvv)
        /*0068*/ 	.word	0x00000000


	//----- nvinfo : EIATTR_MIN_STACK_SIZE
	.align		4
.L_60:
        /*006c*/ 	.byte	0x04, 0x12
        /*006e*/ 	.short	(.L_62 - .L_61)
	.align		4
.L_61:
        /*0070*/ 	.word	index@(_ZN3cub18CUB_300001_SM_10006detail11EmptyKernelIvEEvv)
        /*0074*/ 	.word	0x00000000


	//----- nvinfo : EIATTR_MIN_STACK_SIZE
	.align		4
.L_62:
        /*0078*/ 	.byte	0x04, 0x12
        /*007a*/ 	.short	(.L_64 - .L_63)
	.align		4
.L_63:
        /*007c*/ 	.word	index@(_Z23sum_squares_half_kernelPK6__halflPd)
        /*0080*/ 	.word	0x00000000


	//----- nvinfo : EIATTR_MIN_STACK_SIZE
	.align		4
.L_64:
        /*0084*/ 	.byte	0x04, 0x12
        /*0086*/ 	.short	(.L_66 - .L_65)
	.align		4
.L_65:
        /*0088*/ 	.word	index@(_Z20half_to_float_kernelPK6__halfPfi)
        /*008c*/ 	.word	0x00000000


	//----- nvinfo : EIATTR_MIN_STACK_SIZE
	.align		4
.L_66:
        /*0090*/ 	.byte	0x04, 0x12
        /*0092*/ 	.short	(.L_68 - .L_67)
	.align		4
.L_67:
        /*0094*/ 	.word	index@(_Z20float_to_half_kernelPKfP6__halfi)
        /*0098*/ 	.word	0x00000000
.L_68:


//--------------------- .nv.compat                --------------------------
	.section	.nv.compat,"",@"SHT_CUDA_COMPAT_INFO"
	.align	4
        /*0000*/ 	.byte	0x02, 0x09, 0x00, 0x00, 0x02, 0x02, 0x01, 0x00, 0x02, 0x05, 0x05, 0x00, 0x03, 0x07, 0x01, 0x01
        /*0010*/ 	.byte	0x02, 0x03, 0x00, 0x00, 0x02, 0x06, 0x01, 0x00, 0x04, 0x0b, 0x08, 0x00, 0x01, 0x00, 0x00, 0x00
        /*0020*/ 	.byte	0x00, 0x00, 0x00, 0x00


//--------------------- .nv.info._ZN3cub18CUB_300001_SM_10006detail11EmptyKernelIvEEvv --------------------------
	.section	.nv.info._ZN3cub18CUB_300001_SM_10006detail11EmptyKernelIvEEvv,"",@"SHT_CUDA_INFO"
	.sectionflags	@""
	.align	4


	//----- nvinfo : EIATTR_CUDA_API_VERSION
	.align		4
        /*0000*/ 	.byte	0x04, 0x37
        /*0002*/ 	.short	(.L_70 - .L_69)
.L_69:
        /*0004*/ 	.word	0x00000082


	//----- nvinfo : EIATTR_SPARSE_MMA_MASK
	.align		4
.L_70:
        /*0008*/ 	.byte	0x03, 0x50
        /*000a*/ 	.short	0x0000


	//----- nvinfo : EIATTR_MAXREG_COUNT
	.align		4
        /*000c*/ 	.byte	0x03, 0x1b
        /*000e*/ 	.short	0x00ff


	//----- nvinfo : EIATTR_MERCURY_ISA_VERSION
	.align		4
        /*0010*/ 	.byte	0x03, 0x5f
        /*0012*/ 	.short	0x0101


	//----- nvinfo : EIATTR_VRC_CTA_INIT_COUNT
	.align		4
        /*0014*/ 	.byte	0x02, 0x4a
	.zero		1
	.zero		1


	//----- nvinfo : EIATTR_EXIT_INSTR_OFFSETS
	.align		4
        /*0018*/ 	.byte	0x04, 0x1c
        /*001a*/ 	.short	(.L_72 - .L_71)


	//   ....[0]....
.L_71:
        /*001c*/ 	.word	0x00000010


	//----- nvinfo : EIATTR_SW_WAR
	.align		4
.L_72:
        /*0020*/ 	.byte	0x04, 0x36
        /*0022*/ 	.short	(.L_74 - .L_73)
.L_73:
        /*0024*/ 	.word	0x00000008
.L_74:


//--------------------- .nv.info._Z23sum_squares_half_kernelPK6__halflPd --------------------------
	.section	.nv.info._Z23sum_squares_half_kernelPK6__halflPd,"",@"SHT_CUDA_INFO"
	.sectionflags	@""
	.align	4


	//----- nvinfo : EIATTR_CUDA_API_VERSION
	.align		4
        /*0000*/ 	.byte	0x04, 0x37
        /*0002*/ 	.short	(.L_76 - .L_75)
.L_75:
        /*0004*/ 	.word	0x00000082


	//----- nvinfo : EIATTR_KPARAM_INFO
	.align		4
.L_76:
        /*0008*/ 	.byte	0x04, 0x17
        /*000a*/ 	.short	(.L_78 - .L_77)
.L_77:
        /*000c*/ 	.word	0x00000000
        /*0010*/ 	.short	0x0002
        /*0012*/ 	.short	0x0010
        /*0014*/ 	.byte	0x00, 0xf5, 0x21, 0x00


	//----- nvinfo : EIATTR_KPARAM_INFO
	.align		4
.L_78:
        /*0018*/ 	.byte	0x04, 0x17
        /*001a*/ 	.short	(.L_80 - .L_79)
.L_79:
        /*001c*/ 	.word	0x00000000
        /*0020*/ 	.short	0x0001
        /*0022*/ 	.short	0x0008
        /*0024*/ 	.byte	0x00, 0xf0, 0x21, 0x00


	//----- nvinfo : EIATTR_KPARAM_INFO
	.align		4
.L_80:
        /*0028*/ 	.byte	0x04, 0x17
        /*002a*/ 	.short	(.L_82 - .L_81)
.L_81:
        /*002c*/ 	.word	0x00000000
        /*0030*/ 	.short	0x0000
        /*0032*/ 	.short	0x0000
        /*0034*/ 	.byte	0x00, 0xf5, 0x21, 0x00


	//----- nvinfo : EIATTR_SPARSE_MMA_MASK
	.align		4
.L_82:
        /*0038*/ 	.byte	0x03, 0x50
        /*003a*/ 	.short	0x0000


	//----- nvinfo : EIATTR_MAXREG_COUNT
	.align		4
        /*003c*/ 	.byte	0x03, 0x1b
        /*003e*/ 	.short	0x00ff


	//----- nvinfo : EIATTR_NUM_BARRIERS
	.align		4
        /*0040*/ 	.byte	0x02, 0x4c
        /*0042*/ 	.byte	0x01
	.zero		1


	//----- nvinfo : EIATTR_MERCURY_ISA_VERSION
	.align		4
        /*0044*/ 	.byte	0x03, 0x5f
        /*0046*/ 	.short	0x0101


	//----- nvinfo : EIATTR_VRC_CTA_INIT_COUNT
	.align		4
        /*0048*/ 	.byte	0x02, 0x4a
	.zero		1
	.zero		1


	//----- nvinfo : EIATTR_EXIT_INSTR_OFFSETS
	.align		4
        /*004c*/ 	.byte	0x04, 0x1c
        /*004e*/ 	.short	(.L_84 - .L_83)


	//   ....[0]....
.L_83:
        /*0050*/ 	.word	0x00000930


	//   ....[1]....
        /*0054*/ 	.word	0x000009b0


	//----- nvinfo : EIATTR_CRS_STACK_SIZE
	.align		4
.L_84:
        /*0058*/ 	.byte	0x04, 0x1e
        /*005a*/ 	.short	(.L_86 - .L_85)
.L_85:
        /*005c*/ 	.word	0x00000000


	//----- nvinfo : EIATTR_CBANK_PARAM_SIZE
	.align		4
.L_86:
        /*0060*/ 	.byte	0x03, 0x19
        /*0062*/ 	.short	0x0018


	//----- nvinfo : EIATTR_PARAM_CBANK
	.align		4
        /*0064*/ 	.byte	0x04, 0x0a
        /*0066*/ 	.short	(.L_88 - .L_87)
	.align		4
.L_87:
        /*0068*/ 	.word	index@(.nv.constant0._Z23sum_squares_half_kernelPK6__halflPd)
        /*006c*/ 	.short	0x0380
        /*006e*/ 	.short	0x0018


	//----- nvinfo : EIATTR_SW_WAR
	.align		4
.L_88:
        /*0070*/ 	.byte	0x04, 0x36
        /*0072*/ 	.short	(.L_90 - .L_89)
.L_89:
        /*0074*/ 	.word	0x00000008
.L_90:


//--------------------- .nv.info._Z20half_to_float_kernelPK6__halfPfi --------------------------
	.section	.nv.info._Z20half_to_float_kernelPK6__halfPfi,"",@"SHT_CUDA_INFO"
	.sectionflags	@""
	.align	4


	//----- nvinfo : EIATTR_CUDA_API_VERSION
	.align		4
        /*0000*/ 	.byte	0x04, 0x37
        /*0002*/ 	.short	(.L_92 - .L_91)
.L_91:
        /*0004*/ 	.word	0x00000082


	//----- nvinfo : EIATTR_KPARAM_INFO
	.align		4
.L_92:
        /*0008*/ 	.byte	0x04, 0x17
        /*000a*/ 	.short	(.L_94 - .L_93)
.L_93:
        /*000c*/ 	.word	0x00000000
        /*0010*/ 	.short	0x0002
        /*0012*/ 	.short	0x0010
        /*0014*/ 	.byte	0x00, 0xf0, 0x11, 0x00


	//----- nvinfo : EIATTR_KPARAM_INFO
	.align		4
.L_94:
        /*0018*/ 	.byte	0x04, 0x17
        /*001a*/ 	.short	(.L_96 - .L_95)
.L_95:
        /*001c*/ 	.word	0x00000000
        /*0020*/ 	.short	0x0001
        /*0022*/ 	.short	0x0008
        /*0024*/ 	.byte	0x00, 0xf5, 0x21, 0x00


	//----- nvinfo : EIATTR_KPARAM_INFO
	.align		4
.L_96:
        /*0028*/ 	.byte	0x04, 0x17
        /*002a*/ 	.short	(.L_98 - .L_97)
.L_97:
        /*002c*/ 	.word	0x00000000
        /*0030*/ 	.short	0x0000
        /*0032*/ 	.short	0x0000
        /*0034*/ 	.byte	0x00, 0xf5, 0x21, 0x00


	//----- nvinfo : EIATTR_SPARSE_MMA_MASK
	.align		4
.L_98:
        /*0038*/ 	.byte	0x03, 0x50
        /*003a*/ 	.short	0x0000


	//----- nvinfo : EIATTR_MAXREG_COUNT
	.align		4
        /*003c*/ 	.byte	0x03, 0x1b
        /*003e*/ 	.short	0x00ff


	//----- nvinfo : EIATTR_MERCURY_ISA_VERSION
	.align		4
        /*0040*/ 	.byte	0x03, 0x5f
        /*0042*/ 	.short	0x0101


	//----- nvinfo : EIATTR_VRC_CTA_INIT_COUNT
	.align		4
        /*0044*/ 	.byte	0x02, 0x4a
	.zero		1
	.zero		1


	//----- nvinfo : EIATTR_EXIT_INSTR_OFFSETS
	.align		4
        /*0048*/ 	.byte	0x04, 0x1c
        /*004a*/ 	.short	(.L_100 - .L_99)


	//   ....[0]....
.L_99:
        /*004c*/ 	.word	0x00000070


	//   ....[1]....
        /*0050*/ 	.word	0x00000100


	//----- nvinfo : EIATTR_CBANK_PARAM_SIZE
	.align		4
.L_100:
        /*0054*/ 	.byte	0x03, 0x19
        /*0056*/ 	.short	0x0014


	//----- nvinfo : EIATTR_PARAM_CBANK
	.align		4
        /*0058*/ 	.byte	0x04, 0x0a
        /*005a*/ 	.short	(.L_102 - .L_101)
	.align		4
.L_101:
        /*005c*/ 	.word	index@(.nv.constant0._Z20half_to_float_kernelPK6__halfPfi)
        /*0060*/ 	.short	0x0380
        /*0062*/ 	.short	0x0014


	//----- nvinfo : EIATTR_SW_WAR
	.align		4
.L_102:
        /*0064*/ 	.byte	0x04, 0x36
        /*0066*/ 	.short	(.L_104 - .L_103)
.L_103:
        /*0068*/ 	.word	0x00000008
.L_104:


//--------------------- .nv.info._Z20float_to_half_kernelPKfP6__halfi --------------------------
	.section	.nv.info._Z20float_to_half_kernelPKfP6__halfi,"",@"SHT_CUDA_INFO"
	.sectionflags	@""
	.align	4


	//----- nvinfo : EIATTR_CUDA_API_VERSION
	.align		4
        /*0000*/ 	.byte	0x04, 0x37
        /*0002*/ 	.short	(.L_106 - .L_105)
.L_105:
        /*0004*/ 	.word	0x00000082


	//----- nvinfo : EIATTR_KPARAM_INFO
	.align		4
.L_106:
        /*0008*/ 	.byte	0x04, 0x17
        /*000a*/ 	.short	(.L_108 - .L_107)
.L_107:
        /*000c*/ 	.word	0x00000000
        /*0010*/ 	.short	0x0002
        /*0012*/ 	.short	0x0010
        /*0014*/ 	.byte	0x00, 0xf0, 0x11, 0x00


	//----- nvinfo : EIATTR_KPARAM_INFO
	.align		4
.L_108:
        /*0018*/ 	.byte	0x04, 0x17
        /*001a*/ 	.short	(.L_110 - .L_109)
.L_109:
        /*001c*/ 	.word	0x00000000
        /*0020*/ 	.short	0x0001
        /*0022*/ 	.short	0x0008
        /*0024*/ 	.byte	0x00, 0xf5, 0x21, 0x00


	//----- nvinfo : EIATTR_KPARAM_INFO
	.align		4
.L_110:
        /*0028*/ 	.byte	0x04, 0x17
        /*002a*/ 	.short	(.L_112 - .L_111)
.L_111:
        /*002c*/ 	.word	0x00000000
        /*0030*/ 	.short	0x0000
        /*0032*/ 	.short	0x0000
        /*0034*/ 	.byte	0x00, 0xf5, 0x21, 0x00


	//----- nvinfo : EIATTR_SPARSE_MMA_MASK
	.align		4
.L_112:
        /*0038*/ 	.byte	0x03, 0x50
        /*003a*/ 	.short	0x0000


	//----- nvinfo : EIATTR_MAXREG_COUNT
	.align		4
        /*003c*/ 	.byte	0x03, 0x1b
        /*003e*/ 	.short	0x00ff


	//----- nvinfo : EIATTR_MERCURY_ISA_VERSION
	.align		4
        /*0040*/ 	.byte	0x03, 0x5f
        /*0042*/ 	.short	0x0101


	//----- nvinfo : EIATTR_VRC_CTA_INIT_COUNT
	.align		4
        /*0044*/ 	.byte	0x02, 0x4a
	.zero		1
	.zero		1


	//----- nvinfo : EIATTR_EXIT_INSTR_OFFSETS
	.align		4
        /*0048*/ 	.byte	0x04, 0x1c
        /*004a*/ 	.short	(.L_114 - .L_113)


	//   ....[0]....
.L_113:
        /*004c*/ 	.word	0x00000070


	//   ....[1]....
        /*0050*/ 	.word	0x00000100


	//----- nvinfo : EIATTR_CBANK_PARAM_SIZE
	.align		4
.L_114:
        /*0054*/ 	.byte	0x03, 0x19
        /*0056*/ 	.short	0x0014


	//----- nvinfo : EIATTR_PARAM_CBANK
	.align		4
        /*0058*/ 	.byte	0x04, 0x0a
        /*005a*/ 	.short	(.L_116 - .L_115)
	.align		4
.L_115:
        /*005c*/ 	.word	index@(.nv.constant0._Z20float_to_half_kernelPKfP6__halfi)
        /*0060*/ 	.short	0x0380
        /*0062*/ 	.short	0x0014


	//----- nvinfo : EIATTR_SW_WAR
	.align		4
.L_116:
        /*0064*/ 	.byte	0x04, 0x36
        /*0066*/ 	.short	(.L_118 - .L_117)
.L_117:
        /*0068*/ 	.word	0x00000008
.L_118:


//--------------------- .nv.callgraph             --------------------------
	.section	.nv.callgraph,"",@"SHT_CUDA_CALLGRAPH"
	.align	4
	.sectionentsize	8
	.align		4
        /*0000*/ 	.word	0x00000000
	.align		4
        /*0004*/ 	.word	0xffffffff
	.align		4
        /*0008*/ 	.word	0x00000000
	.align		4
        /*000c*/ 	.word	0xfffffffe
	.align		4
        /*0010*/ 	.word	0x00000000
	.align		4
        /*0014*/ 	.word	0xfffffffd
	.align		4
        /*0018*/ 	.word	0x00000000
	.align		4
        /*001c*/ 	.word	0xfffffffc


//--------------------- .nv.constant4             --------------------------
	.section	.nv.constant4,"a",@progbits
	.align	8
	.align		8
.nv.constant4:
        /*0000*/ 	.dword	_ZN34_INTERNAL_556bf6e8_4_k_cu_c6021b554cuda3std3__45__cpo5beginE
	.align		8
        /*0008*/ 	.dword	_ZN34_INTERNAL_556bf6e8_4_k_cu_c6021b554cuda3std3__45__cpo3endE
	.align		8
        /*0010*/ 	.dword	_ZN34_INTERNAL_556bf6e8_4_k_cu_c6021b554cuda3std3__45__cpo6cbeginE
	.align		8
        /*0018*/ 	.dword	_ZN34_INTERNAL_556bf6e8_4_k_cu_c6021b554cuda3std3__45__cpo4cendE
	.align		8
        /*0020*/ 	.dword	_ZN34_INTERNAL_556bf6e8_4_k_cu_c6021b554cuda3std3__45__cpo6rbeginE
	.align		8
        /*0028*/ 	.dword	_ZN34_INTERNAL_556bf6e8_4_k_cu_c6021b554cuda3std3__45__cpo4rendE
	.align		8
        /*0030*/ 	.dword	_ZN34_INTERNAL_556bf6e8_4_k_cu_c6021b554cuda3std3__45__cpo7crbeginE
	.align		8
        /*0038*/ 	.dword	_ZN34_INTERNAL_556bf6e8_4_k_cu_c6021b554cuda3std3__45__cpo5crendE
	.align		8
        /*0040*/ 	.dword	_ZN34_INTERNAL_556bf6e8_4_k_cu_c6021b554cuda3std3__436_GLOBAL__N__556bf6e8_4_k_cu_c6021b556ignoreE
	.align		8
        /*0048*/ 	.dword	_ZN34_INTERNAL_556bf6e8_4_k_cu_c6021b554cuda3std3__419piecewise_constructE
	.align		8
        /*0050*/ 	.dword	_ZN34_INTERNAL_556bf6e8_4_k_cu_c6021b554cuda3std3__48in_placeE
	.align		8
        /*0058*/ 	.dword	_ZN34_INTERNAL_556bf6e8_4_k_cu_c6021b554cuda3std3__420unreachable_sentinelE
	.align		8
        /*0060*/ 	.dword	_ZN34_INTERNAL_556bf6e8_4_k_cu_c6021b554cuda3std3__47nulloptE
	.align		8
        /*0068*/ 	.dword	_ZN34_INTERNAL_556bf6e8_4_k_cu_c6021b554cuda3std3__48unexpectE
	.align		8
        /*0070*/ 	.dword	_ZN34_INTERNAL_556bf6e8_4_k_cu_c6021b554cuda3std6ranges3__45__cpo4swapE
	.align		8
        /*0078*/ 	.dword	_ZN34_INTERNAL_556bf6e8_4_k_cu_c6021b554cuda3std6ranges3__45__cpo9iter_moveE
	.align		8
        /*0080*/ 	.dword	_ZN34_INTERNAL_556bf6e8_4_k_cu_c6021b554cuda3std6ranges3__45__cpo5beginE
	.align		8
        /*0088*/ 	.dword	_ZN34_INTERNAL_556bf6e8_4_k_cu_c6021b554cuda3std6ranges3__45__cpo3endE
	.align		8
        /*0090*/ 	.dword	_ZN34_INTERNAL_556bf6e8_4_k_cu_c6021b554cuda3std6ranges3__45__cpo6cbeginE
	.align		8
        /*0098*/ 	.dword	_ZN34_INTERNAL_556bf6e8_4_k_cu_c6021b554cuda3std6ranges3__45__cpo4cendE
	.align		8
        /*00a0*/ 	.dword	_ZN34_INTERNAL_556bf6e8_4_k_cu_c6021b554cuda3std6ranges3__45__cpo7advanceE
	.align		8
        /*00a8*/ 	.dword	_ZN34_INTERNAL_556bf6e8_4_k_cu_c6021b554cuda3std6ranges3__45__cpo9iter_swapE
	.align		8
        /*00b0*/ 	.dword	_ZN34_INTERNAL_556bf6e8_4_k_cu_c6021b554cuda3std6ranges3__45__cpo4nextE
	.align		8
        /*00b8*/ 	.dword	_ZN34_INTERNAL_556bf6e8_4_k_cu_c6021b554cuda3std6ranges3__45__cpo4prevE
	.align		8
        /*00c0*/ 	.dword	_ZN34_INTERNAL_556bf6e8_4_k_cu_c6021b554cuda3std6ranges3__45__cpo4dataE
	.align		8
        /*00c8*/ 	.dword	_ZN34_INTERNAL_556bf6e8_4_k_cu_c6021b554cuda3std6ranges3__45__cpo5cdataE
	.align		8
        /*00d0*/ 	.dword	_ZN34_INTERNAL_556bf6e8_4_k_cu_c6021b554cuda3std6ranges3__45__cpo4sizeE
	.align		8
        /*00d8*/ 	.dword	_ZN34_INTERNAL_556bf6e8_4_k_cu_c6021b554cuda3std6ranges3__45__cpo5ssizeE
	.align		8
        /*00e0*/ 	.dword	_ZN34_INTERNAL_556bf6e8_4_k_cu_c6021b554cuda3std6ranges3__45__cpo8distanceE
	.align		8
        /*00e8*/ 	.dword	_ZN34_INTERNAL_556bf6e8_4_k_cu_c6021b556thrust24THRUST_300001_SM_1000_NS8cuda_cub3parE
	.align		8
        /*00f0*/ 	.dword	_ZN34_INTERNAL_556bf6e8_4_k_cu_c6021b556thrust24THRUST_300001_SM_1000_NS8cuda_cub10par_nosyncE
	.align		8
        /*00f8*/ 	.dword	_ZN34_INTERNAL_556bf6e8_4_k_cu_c6021b556thrust24THRUST_300001_SM_1000_NS6system6detail10sequential3seqE
	.align		8
        /*0100*/ 	.dword	_ZN34_INTERNAL_556bf6e8_4_k_cu_c6021b556thrust24THRUST_300001_SM_1000_NS12placeholders2_1E
	.align		8
        /*0108*/ 	.dword	_ZN34_INTERNAL_556bf6e8_4_k_cu_c6021b556thrust24THRUST_300001_SM_1000_NS12placeholders2_2E
	.align		8
        /*0110*/ 	.dword	_ZN34_INTERNAL_556bf6e8_4_k_cu_c6021b556thrust24THRUST_300001_SM_1000_NS12placeholders2_3E
	.align		8
        /*0118*/ 	.dword	_ZN34_INTERNAL_556bf6e8_4_k_cu_c6021b556thrust24THRUST_300001_SM_1000_NS12placeholders2_4E
	.align		8
        /*0120*/ 	.dword	_ZN34_INTERNAL_556bf6e8_4_k_cu_c6021b556thrust24THRUST_300001_SM_1000_NS12placeholders2_5E
	.align		8
        /*0128*/ 	.dword	_ZN34_INTERNAL_556bf6e8_4_k_cu_c6021b556thrust24THRUST_300001_SM_1000_NS12placeholders2_6E
	.align		8
        /*0130*/ 	.dword	_ZN34_INTERNAL_556bf6e8_4_k_cu_c6021b556thrust24THRUST_300001_SM_1000_NS12placeholders2_7E
	.align		8
        /*0138*/ 	.dword	_ZN34_INTERNAL_556bf6e8_4_k_cu_c6021b556thrust24THRUST_300001_SM_1000_NS12placeholders2_8E
	.align		8
        /*0140*/ 	.dword	_ZN34_INTERNAL_556bf6e8_4_k_cu_c6021b556thrust24THRUST_300001_SM_1000_NS12placeholders2_9E
	.align		8
        /*0148*/ 	.dword	_ZN34_INTERNAL_556bf6e8_4_k_cu_c6021b556thrust24THRUST_300001_SM_1000_NS12placeholders3_10E
	.align		8
        /*0150*/ 	.dword	_ZN34_INTERNAL_556bf6e8_4_k_cu_c6021b556thrust24THRUST_300001_SM_1000_NS3seqE


//--------------------- .text._ZN3cub18CUB_300001_SM_10006detail11EmptyKernelIvEEvv --------------------------
	.section	.text._ZN3cub18CUB_300001_SM_10006detail11EmptyKernelIvEEvv,"ax",@progbits
	.align	128
        .global         _ZN3cub18CUB_300001_SM_10006detail11EmptyKernelIvEEvv
        .type           _ZN3cub18CUB_300001_SM_10006detail11EmptyKernelIvEEvv,@function
        .size           _ZN3cub18CUB_300001_SM_10006detail11EmptyKernelIvEEvv,(.L_x_16 - _ZN3cub18CUB_300001_SM_10006detail11EmptyKernelIvEEvv)
        .other          _ZN3cub18CUB_300001_SM_10006detail11EmptyKernelIvEEvv,@"STO_CUDA_ENTRY STV_DEFAULT"
_ZN3cub18CUB_300001_SM_10006detail11EmptyKernelIvEEvv:
.text._ZN3cub18CUB_300001_SM_10006detail11EmptyKernelIvEEvv:
[----:B------:R-:W-:Y:S01]  /*0000*/  LDC R1, c[0x0][0x37c] ;  /* 0x0000df00ff017b82 */ /* 0x000fe20000000800 */
[----:B------:R-:W-:Y:S05]  /*0010*/  EXIT ;  /* 0x000000000000794d */ /* 0x000fea0003800000 */
.L_x_0:
[----:B------:R-:W-:-:S00]  /*0020*/  BRA `(.L_x_0) ;  /* 0xfffffffc00fc7947 */ /* 0x000fc0000383ffff */
[----:B------:R-:W-:-:S00]  /*0030*/  NOP ;  /* 0x0000000000007918 */ /* 0x000fc00000000000 */
        /* <DEDUP_REMOVED lines=12> */
.L_x_16:


//--------------------- .text._Z23sum_squares_half_kernelPK6__halflPd --------------------------
	.section	.text._Z23sum_squares_half_kernelPK6__halflPd,"ax",@progbits
	.align	128
        .global         _Z23sum_squares_half_kernelPK6__halflPd
        .type           _Z23sum_squares_half_kernelPK6__halflPd,@function
        .size           _Z23sum_squares_half_kernelPK6__halflPd,(.L_x_15 - _Z23sum_squares_half_kernelPK6__halflPd)
        .other          _Z23sum_squares_half_kernelPK6__halflPd,@"STO_CUDA_ENTRY STV_DEFAULT"
_Z23sum_squares_half_kernelPK6__halflPd:
.text._Z23sum_squares_half_kernelPK6__halflPd:
[----:B------:R-:W-:Y:S01]  /*0000*/  LDC R1, c[0x0][0x37c] ;  /* 0x0000df00ff017b82 */ /* 0x000fe20000000800 */
[----:B------:R-:W0:Y:S01]  /*0010*/  S2R R11, SR_CTAID.X ;  /* 0x00000000000b7919 */ /* 0x000e220000002500 */
[----:B------:R-:W1:Y:S01]  /*0020*/  LDCU UR4, c[0x0][0x360] ;  /* 0x00006c00ff0477ac */ /* 0x000e620008000800 */
[----:B------:R-:W-:-:S05]  /*0030*/  IMAD.MOV.U32 R5, RZ, RZ, RZ ;  /* 0x000000ffff057224 */ /* 0x000fca00078e00ff */
[----:B------:R-:W2:Y:S01]  /*0040*/  LDC R2, c[0x0][0x370] ;  /* 0x0000dc00ff027b82 */ /* 0x000ea20000000800 */
[----:B------:R-:W0:Y:S01]  /*0050*/  S2R R4, SR_TID.X ;  /* 0x0000000000047919 */ /* 0x000e220000002100 */
[----:B------:R-:W3:Y:S01]  /*0060*/  LDCU.64 UR8, c[0x0][0x388] ;  /* 0x00007100ff0877ac */ /* 0x000ee20008000a00 */
[----:B------:R-:W-:Y:S01]  /*0070*/  BSSY.RECONVERGENT B0, `(.L_x_1) ;  /* 0x0000077000007945 */ /* 0x000fe20003800200 */
[----:B------:R-:W-:Y:S01]  /*0080*/  CS2R R6, SRZ ;  /* 0x0000000000067805 */ /* 0x000fe2000001ff00 */
[----:B------:R-:W4:Y:S01]  /*0090*/  LDCU.64 UR6, c[0x0][0x358] ;  /* 0x00006b00ff0677ac */ /* 0x000f220008000a00 */
[----:B------:R-:W0:Y:S01]  /*00a0*/  LDCU.128 UR12, c[0x0][0x380] ;  /* 0x00007000ff0c77ac */ /* 0x000e220008000c00 */
[----:B-1----:R-:W-:Y:S02]  /*00b0*/  IMAD.U32 R0, RZ, RZ, UR4 ;  /* 0x00000004ff007e24 */ /* 0x002fe4000f8e00ff */
[----:B--2---:R-:W-:-:S04]  /*00c0*/  IMAD.WIDE.U32 R2, R2, UR4, RZ ;  /* 0x0000000402027c25 */ /* 0x004fc8000f8e00ff */
[----:B0-----:R-:W-:-:S03]  /*00d0*/  IMAD.WIDE.U32 R12, R11, UR4, R4 ;  /* 0x000000040b0c7c25 */ /* 0x001fc6000f8e0004 */
[----:B---3--:R-:W-:-:S04]  /*00e0*/  ISETP.GE.U32.AND P0, PT, R12, UR8, PT ;  /* 0x000000080c007c0c */ /* 0x008fc8000bf06070 */
[----:B------:R-:W-:-:S13]  /*00f0*/  ISETP.GE.AND.EX P0, PT, R13, UR9, PT, P0 ;  /* 0x000000090d007c0c */ /* 0x000fda000bf06300 */
[----:B----4-:R-:W-:Y:S05]  /*0100*/  @P0 BRA `(.L_x_2) ;  /* 0x0000000400b40947 */ /* 0x010fea0003800000 */
[----:B------:R-:W-:Y:S01]  /*0110*/  IMAD.MOV.U32 R9, RZ, RZ, R12 ;  /* 0x000000ffff097224 */ /* 0x000fe200078e000c */
[----:B------:R-:W-:Y:S04]  /*0120*/  BSSY.RECONVERGENT B1, `(.L_x_3) ;  /* 0x0000028000017945 */ /* 0x000fe80003800200 */
[----:B------:R-:W-:-:S04]  /*0130*/  IADD3 R8, P1, PT, R2, R9, RZ ;  /* 0x0000000902087210 */ /* 0x000fc80007f3e0ff */
[C---:B------:R-:W-:Y:S01]  /*0140*/  ISETP.GE.U32.AND P0, PT, R8.reuse, UR8, PT ;  /* 0x0000000808007c0c */ /* 0x040fe2000bf06070 */
[----:B------:R-:W-:Y:S01]  /*0150*/  IMAD.X R10, R3, 0x1, R13, P1 ;  /* 0x00000001030a7824 */ /* 0x000fe200008e060d */
[----:B------:R-:W-:-:S04]  /*0160*/  ISETP.GT.U32.AND P1, PT, R8, UR8, PT ;  /* 0x0000000808007c0c */ /* 0x000fc8000bf24070 */
[C---:B------:R-:W-:Y:S02]  /*0170*/  ISETP.GE.U32.AND.EX P0, PT, R10.reuse, UR9, PT, P0 ;  /* 0x000000090a007c0c */ /* 0x040fe4000bf06100 */
[----:B------:R-:W-:Y:S02]  /*0180*/  ISETP.GT.U32.AND.EX P1, PT, R10, UR9, PT, P1 ;  /* 0x000000090a007c0c */ /* 0x000fe4000bf24110 */
[----:B------:R-:W-:Y:S02]  /*0190*/  SEL R6, RZ, 0x1, P0 ;  /* 0x00000001ff067807 */ /* 0x000fe40000000000 */
[----:B------:R-:W-:Y:S02]  /*01a0*/  SEL R7, R8, UR8, P1 ;  /* 0x0000000808077c07 */ /* 0x000fe40008800000 */
[----:B------:R-:W-:Y:S02]  /*01b0*/  SEL R17, R10, UR9, P1 ;  /* 0x000000090a117c07 */ /* 0x000fe40008800000 */
[----:B------:R-:W-:-:S04]  /*01c0*/  IADD3 R7, P0, P1, R7, -R8, -R6 ;  /* 0x8000000807077210 */ /* 0x000fc8000791e806 */
[----:B------:R-:W-:-:S04]  /*01d0*/  IADD3.X R17, PT, PT, R17, -0x1, ~R10, P0, P1 ;  /* 0xffffffff11117810 */ /* 0x000fc800007e2c0a */
[----:B------:R-:W-:-:S04]  /*01e0*/  LOP3.LUT R8, R17, R3, RZ, 0xfc, !PT ;  /* 0x0000000311087212 */ /* 0x000fc800078efcff */
[----:B------:R-:W-:-:S13]  /*01f0*/  ISETP.NE.U32.AND P0, PT, R8, RZ, PT ;  /* 0x000000ff0800720c */ /* 0x000fda0003f05070 */
[----:B------:R-:W-:Y:S05]  /*0200*/  @P0 BRA `(.L_x_4) ;  /* 0x0000000000540947 */ /* 0x000fea0003800000 */
[----:B------:R-:W0:Y:S01]  /*0210*/  I2F.U32.RP R8, R2 ;  /* 0x0000000200087306 */ /* 0x000e220000209000 */
[----:B------:R-:W-:Y:S01]  /*0220*/  IMAD.MOV R17, RZ, RZ, -R2 ;  /* 0x000000ffff117224 */ /* 0x000fe200078e0a02 */
[----:B------:R-:W-:-:S06]  /*0230*/  ISETP.NE.U32.AND P2, PT, R2, RZ, PT ;  /* 0x000000ff0200720c */ /* 0x000fcc0003f45070 */
[----:B0-----:R-:W0:Y:S02]  /*0240*/  MUFU.RCP R8, R8 ;  /* 0x0000000800087308 */ /* 0x001e240000001000 */
[----:B0-----:R-:W-:-:S06]  /*0250*/  VIADD R14, R8, 0xffffffe ;  /* 0x0ffffffe080e7836 */ /* 0x001fcc0000000000 */
[----:B------:R0:W1:Y:S02]  /*0260*/  F2I.FTZ.U32.TRUNC.NTZ R15, R14 ;  /* 0x0000000e000f7305 */ /* 0x000064000021f000 */
[----:B0-----:R-:W-:Y:S02]  /*0270*/  IMAD.MOV.U32 R14, RZ, RZ, RZ ;  /* 0x000000ffff0e7224 */ /* 0x001fe400078e00ff */
[----:B-1----:R-:W-:-:S04]  /*0280*/  IMAD R17, R17, R15, RZ ;  /* 0x0000000f11117224 */ /* 0x002fc800078e02ff */
[----:B------:R-:W-:-:S04]  /*0290*/  IMAD.HI.U32 R10, R15, R17, R14 ;  /* 0x000000110f0a7227 */ /* 0x000fc800078e000e */
[----:B------:R-:W-:Y:S02]  /*02a0*/  IMAD.MOV.U32 R15, RZ, RZ, RZ ;  /* 0x000000ffff0f7224 */ /* 0x000fe400078e00ff */
[----:B------:R-:W-:-:S04]  /*02b0*/  IMAD.HI.U32 R10, R10, R7, RZ ;  /* 0x000000070a0a7227 */ /* 0x000fc800078e00ff */
[----:B------:R-:W-:-:S04]  /*02c0*/  IMAD.MOV R12, RZ, RZ, -R10 ;  /* 0x000000ffff0c7224 */ /* 0x000fc800078e0a0a */
[----:B------:R-:W-:-:S05]  /*02d0*/  IMAD R7, R2, R12, R7 ;  /* 0x0000000c02077224 */ /* 0x000fca00078e0207 */
[----:B------:R-:W-:-:S13]  /*02e0*/  ISETP.GE.U32.AND P0, PT, R7, R2, PT ;  /* 0x000000020700720c */ /* 0x000fda0003f06070 */
[----:B------:R-:W-:Y:S02]  /*02f0*/  @P0 IMAD.IADD R7, R7, 0x1, -R2 ;  /* 0x0000000107070824 */ /* 0x000fe400078e0a02 */
[----:B------:R-:W-:-:S03]  /*0300*/  @P0 VIADD R10, R10, 0x1 ;  /* 0x000000010a0a0836 */ /* 0x000fc60000000000 */
[----:B------:R-:W-:-:S13]  /*0310*/  ISETP.GE.U32.AND P1, PT, R7, R2, PT ;  /* 0x000000020700720c */ /* 0x000fda0003f26070 */
[----:B------:R-:W-:Y:S01]  /*0320*/  @P1 VIADD R10, R10, 0x1 ;  /* 0x000000010a0a1836 */ /* 0x000fe20000000000 */
[----:B------:R-:W-:-:S05]  /*0330*/  @!P2 LOP3.LUT R10, RZ, R2, RZ, 0x33, !PT ;  /* 0x00000002ff0aa212 */ /* 0x000fca00078e33ff */
[----:B------:R-:W-:Y:S01]  /*0340*/  IMAD.MOV.U32 R14, RZ, RZ, R10 ;  /* 0x000000ffff0e7224 */ /* 0x000fe200078e000a */
[----:B------:R-:W-:Y:S06]  /*0350*/  BRA `(.L_x_5) ;  /* 0x0000000000107947 */ /* 0x000fec0003800000 */
.L_x_4:
[----:B------:R-:W-:-:S07]  /*0360*/  MOV R8, 0x380 ;  /* 0x0000038000087802 */ /* 0x000fce0000000f00 */
[----:B------:R-:W-:Y:S05]  /*0370*/  CALL.REL.NOINC `($__internal_0_$__cuda_sm20_div_u64) ;  /* 0x0000000400907944 */ /* 0x000fea0003c00000 */
[----:B------:R-:W-:Y:S02]  /*0380*/  IMAD.MOV.U32 R14, RZ, RZ, R7 ;  /* 0x000000ffff0e7224 */ /* 0x000fe400078e0007 */
[----:B------:R-:W-:-:S07]  /*0390*/  IMAD.MOV.U32 R15, RZ, RZ, R10 ;  /* 0x000000ffff0f7224 */ /* 0x000fce00078e000a */
.L_x_5:
[----:B------:R-:W-:Y:S05]  /*03a0*/  BSYNC.RECONVERGENT B1 ;  /* 0x0000000000017941 */ /* 0x000fea0003800200 */
.L_x_3:
[----:B------:R-:W-:Y:S01]  /*03b0*/  IADD3 R10, P0, PT, R14, R6, RZ ;  /* 0x000000060e0a7210 */ /* 0x000fe20007f1e0ff */
[----:B------:R-:W-:Y:S03]  /*03c0*/  BSSY.RECONVERGENT B1, `(.L_x_6) ;  /* 0x0000020000017945 */ /* 0x000fe60003800200 */
[C---:B------:R-:W-:Y:S01]  /*03d0*/  LOP3.LUT R6, R10.reuse, 0x3, RZ, 0xc0, !PT ;  /* 0x000000030a067812 */ /* 0x040fe200078ec0ff */
[----:B------:R-:W-:Y:S01]  /*03e0*/  IMAD.X R14, RZ, RZ, R15, P0 ;  /* 0x000000ffff0e7224 */ /* 0x000fe200000e060f */
[----:B------:R-:W-:Y:S02]  /*03f0*/  ISETP.GE.U32.AND P0, PT, R10, 0x3, PT ;  /* 0x000000030a00780c */ /* 0x000fe40003f06070 */
[----:B------:R-:W-:Y:S02]  /*0400*/  ISETP.NE.U32.AND P1, PT, R6, 0x3, PT ;  /* 0x000000030600780c */ /* 0x000fe40003f25070 */
[----:B------:R-:W-:-:S02]  /*0410*/  CS2R R6, SRZ ;  /* 0x0000000000067805 */ /* 0x000fc4000001ff00 */
[----:B------:R-:W-:Y:S02]  /*0420*/  ISETP.GE.U32.AND.EX P0, PT, R14, RZ, PT, P0 ;  /* 0x000000ff0e00720c */ /* 0x000fe40003f06100 */
[----:B------:R-:W-:-:S13]  /*0430*/  ISETP.NE.AND.EX P1, PT, RZ, RZ, PT, P1 ;  /* 0x000000ffff00720c */ /* 0x000fda0003f25310 */
[----:B------:R-:W-:Y:S05]  /*0440*/  @!P1 BRA `(.L_x_7) ;  /* 0x00000000005c9947 */ /* 0x000fea0003800000 */
[----:B------:R-:W0:Y:S01]  /*0450*/  LDCU.64 UR4, c[0x0][0x380] ;  /* 0x00007000ff0477ac */ /* 0x000e220008000a00 */
[----:B------:R-:W-:Y:S01]  /*0460*/  VIADD R10, R10, 0x1 ;  /* 0x000000010a0a7836 */ /* 0x000fe20000000000 */
[----:B------:R-:W-:Y:S02]  /*0470*/  SHF.L.U64.HI R18, R2, 0x1, R3 ;  /* 0x0000000102127819 */ /* 0x000fe40000010203 */
[----:B------:R-:W-:Y:S02]  /*0480*/  CS2R R6, SRZ ;  /* 0x0000000000067805 */ /* 0x000fe4000001ff00 */
[----:B------:R-:W-:-:S04]  /*0490*/  LOP3.LUT R10, R10, 0x3, RZ, 0xc0, !PT ;  /* 0x000000030a0a7812 */ /* 0x000fc800078ec0ff */
[----:B------:R-:W-:-:S05]  /*04a0*/  IADD3 R10, P2, PT, RZ, -R10, RZ ;  /* 0x8000000aff0a7210 */ /* 0x000fca0007f5e0ff */
[----:B------:R-:W-:Y:S01]  /*04b0*/  IMAD.X R12, RZ, RZ, -0x1, P2 ;  /* 0xffffffffff0c7424 */ /* 0x000fe200010e06ff */
[----:B0-----:R-:W-:-:S04]  /*04c0*/  LEA R19, P1, R9, UR4, 0x1 ;  /* 0x0000000409137c11 */ /* 0x001fc8000f8208ff */
[----:B------:R-:W-:-:S09]  /*04d0*/  LEA.HI.X R17, R9, UR5, R13, 0x1, P1 ;  /* 0x0000000509117c11 */ /* 0x000fd200088f0c0d */
.L_x_8:
[----:B------:R-:W-:-:S05]  /*04e0*/  IMAD.MOV.U32 R16, RZ, RZ, R19 ;  /* 0x000000ffff107224 */ /* 0x000fca00078e0013 */
[----:B------:R0:W2:Y:S01]  /*04f0*/  LDG.E.U16.CONSTANT R8, desc[UR6][R16.64] ;  /* 0x0000000610087981 */ /* 0x0000a2000c1e9500 */
[----:B------:R-:W-:Y:S02]  /*0500*/  IADD3 R10, P1, PT, R10, 0x1, RZ ;  /* 0x000000010a0a7810 */ /* 0x000fe40007f3e0ff */
[C---:B------:R-:W-:Y:S02]  /*0510*/  IADD3 R9, P2, PT, R2.reuse, R9, RZ ;  /* 0x0000000902097210 */ /* 0x040fe40007f5e0ff */
[----:B------:R-:W-:Y:S01]  /*0520*/  LEA R19, P3, R2, R19, 0x1 ;  /* 0x0000001302137211 */ /* 0x000fe200078608ff */
[----:B------:R-:W-:Y:S01]  /*0530*/  IMAD.X R12, RZ, RZ, R12, P1 ;  /* 0x000000ffff0c7224 */ /* 0x000fe200008e060c */
[----:B------:R-:W-:Y:S01]  /*0540*/  ISETP.NE.U32.AND P1, PT, R10, RZ, PT ;  /* 0x000000ff0a00720c */ /* 0x000fe20003f25070 */
[----:B------:R-:W-:Y:S02]  /*0550*/  IMAD.X R13, R3, 0x1, R13, P2 ;  /* 0x00000001030d7824 */ /* 0x000fe400010e060d */
[----:B0-----:R-:W-:Y:S01]  /*0560*/  IMAD.X R17, R17, 0x1, R18, P3 ;  /* 0x0000000111117824 */ /* 0x001fe200018e0612 */
[----:B------:R-:W-:Y:S01]  /*0570*/  ISETP.NE.AND.EX P1, PT, R12, RZ, PT, P1 ;  /* 0x000000ff0c00720c */ /* 0x000fe20003f25310 */
[----:B--2---:R-:W-:-:S04]  /*0580*/  HADD2.F32 R8, -RZ, R8.H0_H0 ;  /* 0x20000008ff087230 */ /* 0x004fc80000004100 */
[----:B------:R-:W0:Y:S02]  /*0590*/  F2F.F64.F32 R14, R8 ;  /* 0x00000008000e7310 */ /* 0x000e240000201800 */
[----:B0-----:R-:W-:-:S06]  /*05a0*/  DFMA R6, R14, R14, R6 ;  /* 0x0000000e0e06722b */ /* 0x001fcc0000000006 */
[----:B------:R-:W-:Y:S05]  /*05b0*/  @P1 BRA `(.L_x_8) ;  /* 0xfffffffc00c81947 */ /* 0x000fea000383ffff */
.L_x_7:
[----:B------:R-:W-:Y:S05]  /*05c0*/  BSYNC.RECONVERGENT B1 ;  /* 0x0000000000017941 */ /* 0x000fea0003800200 */
.L_x_6:
[----:B------:R-:W-:Y:S05]  /*05d0*/  @!P0 BRA `(.L_x_2) ;  /* 0x0000000000808947 */ /* 0x000fea0003800000 */
[C-C-:B------:R-:W-:Y:S02]  /*05e0*/  SHF.L.U64.HI R10, R2.reuse, 0x1, R3.reuse ;  /* 0x00000001020a7819 */ /* 0x140fe40000010203 */
[C---:B------:R-:W-:Y:S02]  /*05f0*/  SHF.L.U32 R12, R2.reuse, 0x1, RZ ;  /* 0x00000001020c7819 */ /* 0x040fe400000006ff */
[----:B------:R-:W-:-:S07]  /*0600*/  SHF.L.U64.HI R8, R2, 0x2, R3 ;  /* 0x0000000202087819 */ /* 0x000fce0000010203 */
.L_x_9:
[----:B------:R-:W-:-:S04]  /*0610*/  LEA R22, P0, R9, UR12, 0x1 ;  /* 0x0000000c09167c11 */ /* 0x000fc8000f8008ff */
[----:B------:R-:W-:Y:S02]  /*0620*/  LEA.HI.X R23, R9, UR13, R13, 0x1, P0 ;  /* 0x0000000d09177c11 */ /* 0x000fe400080f0c0d */
[----:B------:R-:W-:-:S03]  /*0630*/  IADD3 R16, P0, PT, R22, R12, RZ ;  /* 0x0000000c16107210 */ /* 0x000fc60007f1e0ff */
[----:B------:R-:W2:Y:S02]  /*0640*/  LDG.E.U16.CONSTANT R20, desc[UR6][R22.64] ;  /* 0x0000000616147981 */ /* 0x000ea4000c1e9500 */
[----:B------:R-:W-:Y:S01]  /*0650*/  IMAD.X R17, R23, 0x1, R10, P0 ;  /* 0x0000000117117824 */ /* 0x000fe200000e060a */
[----:B------:R-:W-:-:S04]  /*0660*/  IADD3 R14, P0, PT, R16, R12, RZ ;  /* 0x0000000c100e7210 */ /* 0x000fc80007f1e0ff */
[----:B------:R-:W3:Y:S01]  /*0670*/  LDG.E.U16.CONSTANT R16, desc[UR6][R16.64] ;  /* 0x0000000610107981 */ /* 0x000ee2000c1e9500 */
[----:B------:R-:W-:Y:S01]  /*0680*/  IMAD.X R15, R17, 0x1, R10, P0 ;  /* 0x00000001110f7824 */ /* 0x000fe200000e060a */
[----:B------:R-:W-:-:S04]  /*0690*/  IADD3 R18, P0, PT, R14, R12, RZ ;  /* 0x0000000c0e127210 */ /* 0x000fc80007f1e0ff */
[----:B------:R-:W4:Y:S01]  /*06a0*/  LDG.E.U16.CONSTANT R14, desc[UR6][R14.64] ;  /* 0x000000060e0e7981 */ /* 0x000f22000c1e9500 */
[----:B------:R-:W-:-:S05]  /*06b0*/  IMAD.X R19, R15, 0x1, R10, P0 ;  /* 0x000000010f137824 */ /* 0x000fca00000e060a */
[----:B------:R-:W5:Y:S01]  /*06c0*/  LDG.E.U16.CONSTANT R18, desc[UR6][R18.64] ;  /* 0x0000000612127981 */ /* 0x000f62000c1e9500 */
[----:B------:R-:W-:-:S05]  /*06d0*/  LEA R9, P0, R2, R9, 0x2 ;  /* 0x0000000902097211 */ /* 0x000fca00078010ff */
[----:B------:R-:W-:Y:S01]  /*06e0*/  IMAD.X R13, R13, 0x1, R8, P0 ;  /* 0x000000010d0d7824 */ /* 0x000fe200000e0608 */
[----:B------:R-:W-:-:S04]  /*06f0*/  ISETP.GE.U32.AND P0, PT, R9, UR14, PT ;  /* 0x0000000e09007c0c */ /* 0x000fc8000bf06070 */
[----:B------:R-:W-:Y:S01]  /*0700*/  ISETP.GE.AND.EX P0, PT, R13, UR15, PT, P0 ;  /* 0x0000000f0d007c0c */ /* 0x000fe2000bf06300 */
[----:B--2---:R-:W-:-:S04]  /*0710*/  HADD2.F32 R24, -RZ, R20.H0_H0 ;  /* 0x20000014ff187230 */ /* 0x004fc80000004100 */
[----:B------:R-:W0:Y:S01]  /*0720*/  F2F.F64.F32 R20, R24 ;  /* 0x0000001800147310 */ /* 0x000e220000201800 */
[----:B---3--:R-:W-:-:S07]  /*0730*/  HADD2.F32 R22, -RZ, R16.H0_H0 ;  /* 0x20000010ff167230 */ /* 0x008fce0000004100 */
[----:B------:R-:W1:Y:S01]  /*0740*/  F2F.F64.F32 R22, R22 ;  /* 0x0000001600167310 */ /* 0x000e620000201800 */
[----:B----4-:R-:W-:Y:S01]  /*0750*/  HADD2.F32 R25, -RZ, R14.H0_H0 ;  /* 0x2000000eff197230 */ /* 0x010fe20000004100 */
[----:B0-----:R-:W-:Y:S01]  /*0760*/  DFMA R20, R20, R20, R6 ;  /* 0x000000141414722b */ /* 0x001fe20000000006 */
[----:B-----5:R-:W-:-:S05]  /*0770*/  HADD2.F32 R16, -RZ, R18.H0_H0 ;  /* 0x20000012ff107230 */ /* 0x020fca0000004100 */
[----:B------:R-:W0:Y:S02]  /*0780*/  F2F.F64.F32 R6, R25 ;  /* 0x0000001900067310 */ /* 0x000e240000201800 */
[----:B-1----:R-:W-:-:S06]  /*0790*/  DFMA R20, R22, R22, R20 ;  /* 0x000000161614722b */ /* 0x002fcc0000000014 */
[----:B------:R-:W1:Y:S02]  /*07a0*/  F2F.F64.F32 R14, R16 ;  /* 0x00000010000e7310 */ /* 0x000e640000201800 */
[----:B0-----:R-:W-:-:S08]  /*07b0*/  DFMA R6, R6, R6, R20 ;  /* 0x000000060606722b */ /* 0x001fd00000000014 */
[----:B-1----:R-:W-:Y:S01]  /*07c0*/  DFMA R6, R14, R14, R6 ;  /* 0x0000000e0e06722b */ /* 0x002fe20000000006 */
[----:B------:R-:W-:Y:S10]  /*07d0*/  @!P0 BRA `(.L_x_9) ;  /* 0xfffffffc008c8947 */ /* 0x000ff4000383ffff */
.L_x_2:
[----:B------:R-:W-:Y:S05]  /*07e0*/  BSYNC.RECONVERGENT B0 ;  /* 0x0000000000007941 */ /* 0x000fea0003800200 */
.L_x_1:
[----:B------:R-:W0:Y:S01]  /*07f0*/  S2UR UR5, SR_CgaCtaId ;  /* 0x00000000000579c3 */ /* 0x000e220000008800 */
[----:B------:R-:W-:Y:S01]  /*0800*/  UMOV UR4, 0x400 ;  /* 0x0000040000047882 */ /* 0x000fe20000000000 */
[----:B------:R-:W-:Y:S02]  /*0810*/  ISETP.GE.U32.AND P0, PT, R0, 0x2, PT ;  /* 0x000000020000780c */ /* 0x000fe40003f06070 */
[----:B------:R-:W-:Y:S01]  /*0820*/  ISETP.NE.AND P1, PT, R4, RZ, PT ;  /* 0x000000ff0400720c */ /* 0x000fe20003f25270 */
[----:B0-----:R-:W-:-:S06]  /*0830*/  ULEA UR4, UR5, UR4, 0x18 ;  /* 0x0000000405047291 */ /* 0x001fcc000f8ec0ff */
[----:B------:R-:W-:-:S05]  /*0840*/  LEA R9, R4, UR4, 0x3 ;  /* 0x0000000404097c11 */ /* 0x000fca000f8e18ff */
[----:B------:R0:W-:Y:S01]  /*0850*/  STS.64 [R9], R6 ;  /* 0x0000000609007388 */ /* 0x0001e20000000a00 */
[----:B------:R-:W-:Y:S06]  /*0860*/  BAR.SYNC.DEFER_BLOCKING 0x0 ;  /* 0x0000000000007b1d */ /* 0x000fec0000010000 */
[----:B------:R-:W-:Y:S05]  /*0870*/  @!P0 BRA `(.L_x_10) ;  /* 0x00000000002c8947 */ /* 0x000fea0003800000 */
.L_x_11:
[----:B------:R-:W-:-:S04]  /*0880*/  SHF.R.U32.HI R10, RZ, 0x1, R0 ;  /* 0x00000001ff0a7819 */ /* 0x000fc80000011600 */
[----:B------:R-:W-:-:S13]  /*0890*/  ISETP.GE.U32.AND P0, PT, R4, R10, PT ;  /* 0x0000000a0400720c */ /* 0x000fda0003f06070 */
[----:B------:R-:W-:Y:S01]  /*08a0*/  @!P0 IMAD R8, R10, 0x8, R9 ;  /* 0x000000080a088824 */ /* 0x000fe200078e0209 */
[----:B0-----:R-:W-:Y:S04]  /*08b0*/  @!P0 LDS.64 R6, [R9] ;  /* 0x0000000009068984 */ /* 0x001fe80000000a00 */
[----:B------:R-:W0:Y:S02]  /*08c0*/  @!P0 LDS.64 R2, [R8] ;  /* 0x0000000008028984 */ /* 0x000e240000000a00 */
[----:B0-----:R-:W-:-:S07]  /*08d0*/  @!P0 DADD R2, R2, R6 ;  /* 0x0000000002028229 */ /* 0x001fce0000000006 */
[----:B------:R1:W-:Y:S01]  /*08e0*/  @!P0 STS.64 [R9], R2 ;  /* 0x0000000209008388 */ /* 0x0003e20000000a00 */
[----:B------:R-:W-:Y:S01]  /*08f0*/  BAR.SYNC.DEFER_BLOCKING 0x0 ;  /* 0x0000000000007b1d */ /* 0x000fe20000010000 */
[----:B------:R-:W-:Y:S01]  /*0900*/  ISETP.GT.U32.AND P0, PT, R0, 0x3, PT ;  /* 0x000000030000780c */ /* 0x000fe20003f04070 */
[----:B------:R-:W-:-:S12]  /*0910*/  IMAD.MOV.U32 R0, RZ, RZ, R10 ;  /* 0x000000ffff007224 */ /* 0x000fd800078e000a */
[----:B-1----:R-:W-:Y:S05]  /*0920*/  @P0 BRA `(.L_x_11) ;  /* 0xfffffffc00d40947 */ /* 0x002fea000383ffff */
.L_x_10:
[----:B------:R-:W-:Y:S05]  /*0930*/  @P1 EXIT ;  /* 0x000000000000194d */ /* 0x000fea0003800000 */
[----:B------:R-:W1:Y:S01]  /*0940*/  S2UR UR5, SR_CgaCtaId ;  /* 0x00000000000579c3 */ /* 0x000e620000008800 */
[----:B------:R-:W-:-:S07]  /*0950*/  UMOV UR4, 0x400 ;  /* 0x0000040000047882 */ /* 0x000fce0000000000 */
[----:B------:R-:W2:Y:S01]  /*0960*/  LDC.64 R4, c[0x0][0x390] ;  /* 0x0000e400ff047b82 */ /* 0x000ea20000000a00 */
[----:B-1----:R-:W-:Y:S01]  /*0970*/  ULEA UR4, UR5, UR4, 0x18 ;  /* 0x0000000405047291 */ /* 0x002fe2000f8ec0ff */
[----:B--2---:R-:W-:-:S08]  /*0980*/  IMAD.WIDE.U32 R4, R11, 0x8, R4 ;  /* 0x000000080b047825 */ /* 0x004fd000078e0004 */
[----:B------:R-:W1:Y:S04]  /*0990*/  LDS.64 R2, [UR4] ;  /* 0x00000004ff027984 */ /* 0x000e680008000a00 */
[----:B-1----:R-:W-:Y:S01]  /*09a0*/  STG.E.64 desc[UR6][R4.64], R2 ;  /* 0x0000000204007986 */ /* 0x002fe2000c101b06 */
[----:B------:R-:W-:Y:S05]  /*09b0*/  EXIT ;  /* 0x000000000000794d */ /* 0x000fea0003800000 */
        .weak           $__internal_0_$__cuda_sm20_div_u64
        .type           $__internal_0_$__cuda_sm20_div_u64,@function
        .size           $__internal_0_$__cuda_sm20_div_u64,(.L_x_15 - $__internal_0_$__cuda_sm20_div_u64)
$__internal_0_$__cuda_sm20_div_u64:
[----:B------:R-:W0:Y:S08]  /*09c0*/  I2F.U64.RP R10, R2 ;  /* 0x00000002000a7312 */ /* 0x000e300000309000 */
[----:B0-----:R-:W0:Y:S02]  /*09d0*/  MUFU.RCP R10, R10 ;  /* 0x0000000a000a7308 */ /* 0x001e240000001000 */
[----:B0-----:R-:W-:-:S06]  /*09e0*/  VIADD R14, R10, 0x1ffffffe ;  /* 0x1ffffffe0a0e7836 */ /* 0x001fcc0000000000 */
[----:B------:R-:W0:Y:S02]  /*09f0*/  F2I.U64.TRUNC R14, R14 ;  /* 0x0000000e000e7311 */ /* 0x000e24000020d800 */
[----:B0-----:R-:W-:-:S04]  /*0a00*/  IMAD.WIDE.U32 R18, R14, R2, RZ ;  /* 0x000000020e127225 */ /* 0x001fc800078e00ff */
[----:B------:R-:W-:Y:S01]  /*0a10*/  IMAD R19, R14, R3, R19 ;  /* 0x000000030e137224 */ /* 0x000fe200078e0213 */
[----:B------:R-:W-:-:S03]  /*0a20*/  IADD3 R21, P0, PT, RZ, -R18, RZ ;  /* 0x80000012ff157210 */ /* 0x000fc60007f1e0ff */
[----:B------:R-:W-:Y:S02]  /*0a30*/  IMAD R19, R15, R2, R19 ;  /* 0x000000020f137224 */ /* 0x000fe400078e0213 */
[----:B------:R-:W-:-:S04]  /*0a40*/  IMAD.HI.U32 R18, R14, R21, RZ ;  /* 0x000000150e127227 */ /* 0x000fc800078e00ff */
[----:B------:R-:W-:Y:S02]  /*0a50*/  IMAD.X R23, RZ, RZ, ~R19, P0 ;  /* 0x000000ffff177224 */ /* 0x000fe400000e0e13 */
[----:B------:R-:W-:Y:S02]  /*0a60*/  IMAD.MOV.U32 R19, RZ, RZ, R14 ;  /* 0x000000ffff137224 */ /* 0x000fe400078e000e */
[-C--:B------:R-:W-:Y:S02]  /*0a70*/  IMAD R25, R15, R23.reuse, RZ ;  /* 0x000000170f197224 */ /* 0x080fe400078e02ff */
[----:B------:R-:W-:-:S04]  /*0a80*/  IMAD.WIDE.U32 R18, P0, R14, R23, R18 ;  /* 0x000000170e127225 */ /* 0x000fc80007800012 */
[----:B------:R-:W-:-:S04]  /*0a90*/  IMAD.HI.U32 R23, R15, R23, RZ ;  /* 0x000000170f177227 */ /* 0x000fc800078e00ff */
[----:B------:R-:W-:-:S04]  /*0aa0*/  IMAD.HI.U32 R18, P1, R15, R21, R18 ;  /* 0x000000150f127227 */ /* 0x000fc80007820012 */
[----:B------:R-:W-:Y:S01]  /*0ab0*/  IMAD.X R10, R23, 0x1, R15, P0 ;  /* 0x00000001170a7824 */ /* 0x000fe200000e060f */
[----:B------:R-:W-:-:S04]  /*0ac0*/  IADD3 R19, P2, PT, R25, R18, RZ ;  /* 0x0000001219137210 */ /* 0x000fc80007f5e0ff */
[----:B------:R-:W-:Y:S01]  /*0ad0*/  IADD3.X R21, PT, PT, RZ, RZ, R10, P2, P1 ;  /* 0x000000ffff157210 */ /* 0x000fe200017e240a */
[----:B------:R-:W-:-:S04]  /*0ae0*/  IMAD.WIDE.U32 R14, R19, R2, RZ ;  /* 0x00000002130e7225 */ /* 0x000fc800078e00ff */
[----:B------:R-:W-:Y:S01]  /*0af0*/  IMAD R10, R19, R3, R15 ;  /* 0x00000003130a7224 */ /* 0x000fe200078e020f */
[----:B------:R-:W-:-:S03]  /*0b00*/  IADD3 R15, P0, PT, RZ, -R14, RZ ;  /* 0x8000000eff0f7210 */ /* 0x000fc60007f1e0ff */
[----:B------:R-:W-:Y:S02]  /*0b10*/  IMAD R10, R21, R2, R10 ;  /* 0x00000002150a7224 */ /* 0x000fe400078e020a */
[----:B------:R-:W-:-:S04]  /*0b20*/  IMAD.HI.U32 R18, R19, R15, RZ ;  /* 0x0000000f13127227 */ /* 0x000fc800078e00ff */
[----:B------:R-:W-:-:S04]  /*0b30*/  IMAD.X R12, RZ, RZ, ~R10, P0 ;  /* 0x000000ffff0c7224 */ /* 0x000fc800000e0e0a */
[----:B------:R-:W-:-:S04]  /*0b40*/  IMAD.WIDE.U32 R18, P0, R19, R12, R18 ;  /* 0x0000000c13127225 */ /* 0x000fc80007800012 */
[C---:B------:R-:W-:Y:S02]  /*0b50*/  IMAD R23, R21.reuse, R12, RZ ;  /* 0x0000000c15177224 */ /* 0x040fe400078e02ff */
[----:B------:R-:W-:-:S04]  /*0b60*/  IMAD.HI.U32 R10, P1, R21, R15, R18 ;  /* 0x0000000f150a7227 */ /* 0x000fc80007820012 */
[----:B------:R-:W-:Y:S01]  /*0b70*/  IMAD.HI.U32 R12, R21, R12, RZ ;  /* 0x0000000c150c7227 */ /* 0x000fe200078e00ff */
[----:B------:R-:W-:-:S03]  /*0b80*/  IADD3 R10, P2, PT, R23, R10, RZ ;  /* 0x0000000a170a7210 */ /* 0x000fc60007f5e0ff */
[----:B------:R-:W-:Y:S01]  /*0b90*/  IMAD.MOV.U32 R15, RZ, RZ, RZ ;  /* 0x000000ffff0f7224 */ /* 0x000fe200078e00ff */
[----:B------:R-:W-:Y:S01]  /*0ba0*/  IADD3.X R21, PT, PT, R12, R21, RZ, P0, !PT ;  /* 0x000000150c157210 */ /* 0x000fe200007fe4ff */
[----:B------:R-:W-:-:S03]  /*0bb0*/  IMAD.HI.U32 R14, R10, R7, RZ ;  /* 0x000000070a0e7227 */ /* 0x000fc600078e00ff */
[----:B------:R-:W-:Y:S01]  /*0bc0*/  IADD3.X R12, PT, PT, RZ, RZ, R21, P2, P1 ;  /* 0x000000ffff0c7210 */ /* 0x000fe200017e2415 */
[----:B------:R-:W-:-:S04]  /*0bd0*/  IMAD.WIDE.U32 R14, R10, R17, R14 ;  /* 0x000000110a0e7225 */ /* 0x000fc800078e000e */
[C---:B------:R-:W-:Y:S02]  /*0be0*/  IMAD R19, R12.reuse, R17, RZ ;  /* 0x000000110c137224 */ /* 0x040fe400078e02ff */
[----:B------:R-:W-:-:S04]  /*0bf0*/  IMAD.HI.U32 R14, P0, R12, R7, R14 ;  /* 0x000000070c0e7227 */ /* 0x000fc8000780000e */
[----:B------:R-:W-:Y:S01]  /*0c00*/  IMAD.HI.U32 R10, R12, R17, RZ ;  /* 0x000000110c0a7227 */ /* 0x000fe200078e00ff */
[----:B------:R-:W-:-:S03]  /*0c10*/  IADD3 R19, P1, PT, R19, R14, RZ ;  /* 0x0000000e13137210 */ /* 0x000fc60007f3e0ff */
[----:B------:R-:W-:Y:S01]  /*0c20*/  IMAD.X R10, RZ, RZ, R10, P0 ;  /* 0x000000ffff0a7224 */ /* 0x000fe200000e060a */
[C---:B------:R-:W-:Y:S01]  /*0c30*/  IADD3 R12, P2, PT, R19.reuse, 0x1, RZ ;  /* 0x00000001130c7810 */ /* 0x040fe20007f5e0ff */
[----:B------:R-:W-:-:S04]  /*0c40*/  IMAD.WIDE.U32 R14, R19, R2, RZ ;  /* 0x00000002130e7225 */ /* 0x000fc800078e00ff */
[----:B------:R-:W-:Y:S01]  /*0c50*/  IMAD.X R21, RZ, RZ, R10, P1 ;  /* 0x000000ffff157224 */ /* 0x000fe200008e060a */
[----:B------:R-:W-:Y:S01]  /*0c60*/  IADD3 R23, P1, PT, -R14, R7, RZ ;  /* 0x000000070e177210 */ /* 0x000fe20007f3e1ff */
[----:B------:R-:W-:Y:S02]  /*0c70*/  IMAD R10, R19, R3, R15 ;  /* 0x00000003130a7224 */ /* 0x000fe400078e020f */
[----:B------:R-:W-:Y:S01]  /*0c80*/  IMAD.MOV.U32 R14, RZ, RZ, R8 ;  /* 0x000000ffff0e7224 */ /* 0x000fe200078e0008 */
[-C--:B------:R-:W-:Y:S01]  /*0c90*/  ISETP.GE.U32.AND P0, PT, R23, R2.reuse, PT ;  /* 0x000000021700720c */ /* 0x080fe20003f06070 */
[----:B------:R-:W-:-:S04]  /*0ca0*/  IMAD R10, R21, R2, R10 ;  /* 0x00000002150a7224 */ /* 0x000fc800078e020a */
[----:B------:R-:W-:Y:S01]  /*0cb0*/  IMAD.X R17, R17, 0x1, ~R10, P1 ;  /* 0x0000000111117824 */ /* 0x000fe200008e0e0a */
[----:B------:R-:W-:Y:S01]  /*0cc0*/  IADD3 R7, P1, PT, -R2, R23, RZ ;  /* 0x0000001702077210 */ /* 0x000fe20007f3e1ff */
[----:B------:R-:W-:-:S03]  /*0cd0*/  IMAD.X R10, RZ, RZ, R21, P2 ;  /* 0x000000ffff0a7224 */ /* 0x000fc600010e0615 */
[C---:B------:R-:W-:Y:S01]  /*0ce0*/  ISETP.GE.U32.AND.EX P0, PT, R17.reuse, R3, PT, P0 ;  /* 0x000000031100720c */ /* 0x040fe20003f06100 */
[----:B------:R-:W-:Y:S01]  /*0cf0*/  IMAD.X R15, R17, 0x1, ~R3, P1 ;  /* 0x00000001110f7824 */ /* 0x000fe200008e0e03 */
[----:B------:R-:W-:Y:S02]  /*0d00*/  ISETP.NE.U32.AND P1, PT, R2, RZ, PT ;  /* 0x000000ff0200720c */ /* 0x000fe40003f25070 */
[----:B------:R-:W-:Y:S02]  /*0d10*/  SEL R7, R7, R23, P0 ;  /* 0x0000001707077207 */ /* 0x000fe40000000000 */
[----:B------:R-:W-:Y:S02]  /*0d20*/  SEL R12, R12, R19, P0 ;  /* 0x000000130c0c7207 */ /* 0x000fe40000000000 */
[----:B------:R-:W-:Y:S02]  /*0d30*/  SEL R15, R15, R17, P0 ;  /* 0x000000110f0f7207 */ /* 0x000fe40000000000 */
[----:B------:R-:W-:-:S02]  /*0d40*/  SEL R21, R10, R21, P0 ;  /* 0x000000150a157207 */ /* 0x000fc40000000000 */
[----:B------:R-:W-:Y:S02]  /*0d50*/  ISETP.GE.U32.AND P0, PT, R7, R2, PT ;  /* 0x000000020700720c */ /* 0x000fe40003f06070 */
[----:B------:R-:W-:Y:S02]  /*0d60*/  IADD3 R7, P2, PT, R12, 0x1, RZ ;  /* 0x000000010c077810 */ /* 0x000fe40007f5e0ff */
[----:B------:R-:W-:Y:S01]  /*0d70*/  ISETP.GE.U32.AND.EX P0, PT, R15, R3, PT, P0 ;  /* 0x000000030f00720c */ /* 0x000fe20003f06100 */
[----:B------:R-:W-:Y:S01]  /*0d80*/  IMAD.MOV.U32 R15, RZ, RZ, 0x0 ;  /* 0x00000000ff0f7424 */ /* 0x000fe200078e00ff */
[----:B------:R-:W-:Y:S01]  /*0d90*/  ISETP.NE.AND.EX P1, PT, R3, RZ, PT, P1 ;  /* 0x000000ff0300720c */ /* 0x000fe20003f25310 */
[----:B------:R-:W-:Y:S01]  /*0da0*/  IMAD.X R10, RZ, RZ, R21, P2 ;  /* 0x000000ffff0a7224 */ /* 0x000fe200010e0615 */
[----:B------:R-:W-:-:S04]  /*0db0*/  SEL R7, R7, R12, P0 ;  /* 0x0000000c07077207 */ /* 0x000fc80000000000 */
[----:B------:R-:W-:Y:S02]  /*0dc0*/  SEL R10, R10, R21, P0 ;  /* 0x000000150a0a7207 */ /* 0x000fe40000000000 */
[----:B------:R-:W-:Y:S02]  /*0dd0*/  SEL R7, R7, 0xffffffff, P1 ;  /* 0xffffffff07077807 */ /* 0x000fe40000800000 */
[----:B------:R-:W-:Y:S01]  /*0de0*/  SEL R10, R10, 0xffffffff, P1 ;  /* 0xffffffff0a0a7807 */ /* 0x000fe20000800000 */
[----:B------:R-:W-:Y:S06]  /*0df0*/  RET.REL.NODEC R14 `(_Z23sum_squares_half_kernelPK6__halflPd) ;  /* 0xfffffff00e807950 */ /* 0x000fec0003c3ffff */
.L_x_12:
        /* <DEDUP_REMOVED lines=16> */
.L_x_15:


//--------------------- .text._Z20half_to_float_kernelPK6__halfPfi --------------------------
	.section	.text._Z20half_to_float_kernelPK6__halfPfi,"ax",@progbits
	.align	128
        .global         _Z20half_to_float_kernelPK6__halfPfi
        .type           _Z20half_to_float_kernelPK6__halfPfi,@function
        .size           _Z20half_to_float_kernelPK6__halfPfi,(.L_x_18 - _Z20half_to_float_kernelPK6__halfPfi)
        .other          _Z20half_to_float_kernelPK6__halfPfi,@"STO_CUDA_ENTRY STV_DEFAULT"
_Z20half_to_float_kernelPK6__halfPfi:
.text._Z20half_to_float_kernelPK6__halfPfi:
[----:B------:R-:W-:Y:S01]  /*0000*/  LDC R1, c[0x0][0x37c] ;  /* 0x0000df00ff017b82 */ /* 0x000fe20000000800 */
[----:B------:R-:W0:Y:S07]  /*0010*/  S2R R0, SR_TID.X ;  /* 0x0000000000007919 */ /* 0x000e2e0000002100 */
[----:B------:R-:W0:Y:S01]  /*0020*/  S2UR UR4, SR_CTAID.X ;  /* 0x00000000000479c3 */ /* 0x000e220000002500 */
[----:B------:R-:W1:Y:S07]  /*0030*/  LDCU UR5, c[0x0][0x390] ;  /* 0x00007200ff0577ac */ /* 0x000e6e0008000800 */
[----:B------:R-:W0:Y:S02]  /*0040*/  LDC R7, c[0x0][0x360] ;  /* 0x0000d800ff077b82 */ /* 0x000e240000000800 */
[----:B0-----:R-:W-:-:S05]  /*0050*/  IMAD R7, R7, UR4, R0 ;  /* 0x0000000407077c24 */ /* 0x001fca000f8e0200 */
[----:B-1----:R-:W-:-:S13]  /*0060*/  ISETP.GE.AND P0, PT, R7, UR5, PT ;  /* 0x0000000507007c0c */ /* 0x002fda000bf06270 */
[----:B------:R-:W-:Y:S05]  /*0070*/  @P0 EXIT ;  /* 0x000000000000094d */ /* 0x000fea0003800000 */
[----:B------:R-:W0:Y:S01]  /*0080*/  LDC.64 R2, c[0x0][0x380] ;  /* 0x0000e000ff027b82 */ /* 0x000e220000000a00 */
[----:B------:R-:W1:Y:S07]  /*0090*/  LDCU.64 UR4, c[0x0][0x358] ;  /* 0x00006b00ff0477ac */ /* 0x000e6e0008000a00 */
[----:B------:R-:W2:Y:S01]  /*00a0*/  LDC.64 R4, c[0x0][0x388] ;  /* 0x0000e200ff047b82 */ /* 0x000ea20000000a00 */
[----:B0-----:R-:W-:-:S06]  /*00b0*/  IMAD.WIDE.U32 R2, R7, 0x2, R2 ;  /* 0x0000000207027825 */ /* 0x001fcc00078e0002 */
[----:B-1----:R-:W3:Y:S01]  /*00c0*/  LDG.E.U16.CONSTANT R2, desc[UR4][R2.64] ;  /* 0x0000000402027981 */ /* 0x002ee2000c1e9500 */
[----:B--2---:R-:W-:-:S04]  /*00d0*/  IMAD.WIDE.U32 R4, R7, 0x4, R4 ;  /* 0x0000000407047825 */ /* 0x004fc800078e0004 */
[----:B---3--:R-:W-:-:S05]  /*00e0*/  HADD2.F32 R7, -RZ, R2.H0_H0 ;  /* 0x20000002ff077230 */ /* 0x008fca0000004100 */
[----:B------:R-:W-:Y:S01]  /*00f0*/  STG.E desc[UR4][R4.64], R7 ;  /* 0x0000000704007986 */ /* 0x000fe2000c101904 */
[----:B------:R-:W-:Y:S05]  /*0100*/  EXIT ;  /* 0x000000000000794d */ /* 0x000fea0003800000 */
.L_x_13:
        /* <DEDUP_REMOVED lines=15> */
.L_x_18:


//--------------------- .text._Z20float_to_half_kernelPKfP6__halfi --------------------------
	.section	.text._Z20float_to_half_kernelPKfP6__halfi,"ax",@progbits
	.align	128
        .global         _Z20float_to_half_kernelPKfP6__halfi
        .type           _Z20float_to_half_kernelPKfP6__halfi,@function
        .size           _Z20float_to_half_kernelPKfP6__halfi,(.L_x_19 - _Z20float_to_half_kernelPKfP6__halfi)
        .other          _Z20float_to_half_kernelPKfP6__halfi,@"STO_CUDA_ENTRY STV_DEFAULT"
_Z20float_to_half_kernelPKfP6__halfi:
.text._Z20float_to_half_kernelPKfP6__halfi:
        /* <DEDUP_REMOVED lines=12> */
[----:B-1----:R-:W3:Y:S01]  /*00c0*/  LDG.E.CONSTANT R2, desc[UR4][R2.64] ;  /* 0x0000000402027981 */ /* 0x002ee2000c1e9900 */
[----:B--2---:R-:W-:Y:S01]  /*00d0*/  IMAD.WIDE.U32 R4, R7, 0x2, R4 ;  /* 0x0000000207047825 */ /* 0x004fe200078e0004 */
[----:B---3--:R-:W-:-:S05]  /*00e0*/  F2FP.F16.F32.PACK_AB R0, RZ, R2 ;  /* 0x00000002ff00723e */ /* 0x008fca00000000ff */
[----:B------:R-:W-:Y:S01]  /*00f0*/  STG.E.U16 desc[UR4][R4.64], R0 ;  /* 0x0000000004007986 */ /* 0x000fe2000c101504 */
[----:B------:R-:W-:Y:S05]  /*0100*/  EXIT ;  /* 0x000000000000794d */ /* 0x000fea0003800000 */
.L_x_14:
        /* <DEDUP_REMOVED lines=15> */
.L_x_19:


//--------------------- .nv.shared.reserved.0     --------------------------
	.section	.nv.shared.reserved.0,"aw",@nobits
	.weak		__nv_reservedSMEM_offset_0_alias
	.size		__nv_reservedSMEM_offset_0_alias, 0, 64
	.other		__nv_reservedSMEM_offset_0_alias,@"STO_CUDA_RESERVED_SHARED STV_DEFAULT"
__nv_reservedSMEM_offset_0_alias:
	.zero		0
	.zero		64


//--------------------- .nv.global                --------------------------
	.section	.nv.global,"aw",@nobits
.nv.global:
	.type		_ZN34_INTERNAL_556bf6e8_4_k_cu_c6021b556thrust24THRUST_300001_SM_1000_NS3seqE,@object
	.size		_ZN34_INTERNAL_556bf6e8_4_k_cu_c6021b556thrust24THRUST_300001_SM_1000_NS3seqE,(_ZN34_INTERNAL_556bf6e8_4_k_cu_c6021b554cuda3std3__48in_placeE - _ZN34_INTERNAL_556bf6e8_4_k_cu_c6021b556thrust24THRUST_300001_SM_1000_NS3seqE)
_ZN34_INTERNAL_556bf6e8_4_k_cu_c6021b556thrust24THRUST_300001_SM_1000_NS3seqE:
	.zero		1
	.type		_ZN34_INTERNAL_556bf6e8_4_k_cu_c6021b554cuda3std3__48in_placeE,@object
	.size		_ZN34_INTERNAL_556bf6e8_4_k_cu_c6021b554cuda3std3__48in_placeE,(_ZN34_INTERNAL_556bf6e8_4_k_cu_c6021b554cuda3std6ranges3__45__cpo4sizeE - _ZN34_INTERNAL_556bf6e8_4_k_cu_c6021b554cuda3std3__48in_placeE)
_ZN34_INTERNAL_556bf6e8_4_k_cu_c6021b554cuda3std3__48in_placeE:
	.zero		1
	.type		_ZN34_INTERNAL_556bf6e8_4_k_cu_c6021b554cuda3std6ranges3__45__cpo4sizeE,@object
	.size		_ZN34_INTERNAL_556bf6e8_4_k_cu_c6021b554cuda3std6ranges3__45__cpo4sizeE,(_ZN34_INTERNAL_556bf6e8_4_k_cu_c6021b556thrust24THRUST_300001_SM_1000_NS12placeholders2_3E - _ZN34_INTERNAL_556bf6e8_4_k_cu_c6021b554cuda3std6ranges3__45__cpo4sizeE)
_ZN34_INTERNAL_556bf6e8_4_k_cu_c6021b554cuda3std6ranges3__45__cpo4sizeE:
	.zero		1
	.type		_ZN34_INTERNAL_556bf6e8_4_k_cu_c6021b556thrust24THRUST_300001_SM_1000_NS12placeholders2_3E,@object
	.size		_ZN34_INTERNAL_556bf6e8_4_k_cu_c6021b556thrust24THRUST_300001_SM_1000_NS12placeholders2_3E,(_ZN34_INTERNAL_556bf6e8_4_k_cu_c6021b554cuda3std3__45__cpo6cbeginE - _ZN34_INTERNAL_556bf6e8_4_k_cu_c6021b556thrust24THRUST_300001_SM_1000_NS12placeholders2_3E)
_ZN34_INTERNAL_556bf6e8_4_k_cu_c6021b556thrust24THRUST_300001_SM_1000_NS12placeholders2_3E:
	.zero		1
	.type		_ZN34_INTERNAL_556bf6e8_4_k_cu_c6021b554cuda3std3__45__cpo6cbeginE,@object
	.size		_ZN34_INTERNAL_556bf6e8_4_k_cu_c6021b554cuda3std3__45__cpo6cbeginE,(_ZN34_INTERNAL_556bf6e8_4_k_cu_c6021b554cuda3std6ranges3__45__cpo6cbeginE - _ZN34_INTERNAL_556bf6e8_4_k_cu_c6021b554cuda3std3__45__cpo6cbeginE)
_ZN34_INTERNAL_556bf6e8_4_k_cu_c6021b554cuda3std3__45__cpo6cbeginE:
	.zero		1
	.type		_ZN34_INTERNAL_556bf6e8_4_k_cu_c6021b554cuda3std6ranges3__45__cpo6cbeginE,@object
	.size		_ZN34_INTERNAL_556bf6e8_4_k_cu_c6021b554cuda3std6ranges3__45__cpo6cbeginE,(_ZN34_INTERNAL_556bf6e8_4_k_cu_c6021b556thrust24THRUST_300001_SM_1000_NS12placeholders2_7E - _ZN34_INTERNAL_556bf6e8_4_k_cu_c6021b554cuda3std6ranges3__45__cpo6cbeginE)
_ZN34_INTERNAL_556bf6e8_4_k_cu_c6021b554cuda3std6ranges3__45__cpo6cbeginE:
	.zero		1
	.type		_ZN34_INTERNAL_556bf6e8_4_k_cu_c6021b556thrust24THRUST_300001_SM_1000_NS12placeholders2_7E,@object
	.size		_ZN34_INTERNAL_556bf6e8_4_k_cu_c6021b556thrust24THRUST_300001_SM_1000_NS12placeholders2_7E,(_ZN34_INTERNAL_556bf6e8_4_k_cu_c6021b554cuda3std3__45__cpo7crbeginE - _ZN34_INTERNAL_556bf6e8_4_k_cu_c6021b556thrust24THRUST_300001_SM_1000_NS12placeholders2_7E)
_ZN34_INTERNAL_556bf6e8_4_k_cu_c6021b556thrust24THRUST_300001_SM_1000_NS12placeholders2_7E:
	.zero		1
	.type		_ZN34_INTERNAL_556bf6e8_4_k_cu_c6021b554cuda3std3__45__cpo7crbeginE,@object
	.size		_ZN34_INTERNAL_556bf6e8_4_k_cu_c6021b554cuda3std3__45__cpo7crbeginE,(_ZN34_INTERNAL_556bf6e8_4_k_cu_c6021b554cuda3std6ranges3__45__cpo4nextE - _ZN34_INTERNAL_556bf6e8_4_k_cu_c6021b554cuda3std3__45__cpo7crbeginE)
_ZN34_INTERNAL_556bf6e8_4_k_cu_c6021b554cuda3std3__45__cpo7crbeginE:
	.zero		1
	.type		_ZN34_INTERNAL_556bf6e8_4_k_cu_c6021b554cuda3std6ranges3__45__cpo4nextE,@object
	.size		_ZN34_INTERNAL_556bf6e8_4_k_cu_c6021b554cuda3std6ranges3__45__cpo4nextE,(_ZN34_INTERNAL_556bf6e8_4_k_cu_c6021b554cuda3std6ranges3__45__cpo4swapE - _ZN34_INTERNAL_556bf6e8_4_k_cu_c6021b554cuda3std6ranges3__45__cpo4nextE)
_ZN34_INTERNAL_556bf6e8_4_k_cu_c6021b554cuda3std6ranges3__45__cpo4nextE:
	.zero		1
	.type		_ZN34_INTERNAL_556bf6e8_4_k_cu_c6021b554cuda3std6ranges3__45__cpo4swapE,@object
	.size		_ZN34_INTERNAL_556bf6e8_4_k_cu_c6021b554cuda3std6ranges3__45__cpo4swapE,(_ZN34_INTERNAL_556bf6e8_4_k_cu_c6021b556thrust24THRUST_300001_SM_1000_NS8cuda_cub10par_nosyncE - _ZN34_INTERNAL_556bf6e8_4_k_cu_c6021b554cuda3std6ranges3__45__cpo4swapE)
_ZN34_INTERNAL_556bf6e8_4_k_cu_c6021b554cuda3std6ranges3__45__cpo4swapE:
	.zero		1
	.type		_ZN34_INTERNAL_556bf6e8_4_k_cu_c6021b556thrust24THRUST_300001_SM_1000_NS8cuda_cub10par_nosyncE,@object
	.size		_ZN34_INTERNAL_556bf6e8_4_k_cu_c6021b556thrust24THRUST_300001_SM_1000_NS8cuda_cub10par_nosyncE,(_ZN34_INTERNAL_556bf6e8_4_k_cu_c6021b556thrust24THRUST_300001_SM_1000_NS12placeholders2_9E - _ZN34_INTERNAL_556bf6e8_4_k_cu_c6021b556thrust24THRUST_300001_SM_1000_NS8cuda_cub10par_nosyncE)
_ZN34_INTERNAL_556bf6e8_4_k_cu_c6021b556thrust24THRUST_300001_SM_1000_NS8cuda_cub10par_nosyncE:
	.zero		1
	.type		_ZN34_INTERNAL_556bf6e8_4_k_cu_c6021b556thrust24THRUST_300001_SM_1000_NS12placeholders2_9E,@object
	.size		_ZN34_INTERNAL_556bf6e8_4_k_cu_c6021b556thrust24THRUST_300001_SM_1000_NS12placeholders2_9E,(_ZN34_INTERNAL_556bf6e8_4_k_cu_c6021b554cuda3std3__436_GLOBAL__N__556bf6e8_4_k_cu_c6021b556ignoreE - _ZN34_INTERNAL_556bf6e8_4_k_cu_c6021b556thrust24THRUST_300001_SM_1000_NS12placeholders2_9E)
_ZN34_INTERNAL_556bf6e8_4_k_cu_c6021b556thrust24THRUST_300001_SM_1000_NS12placeholders2_9E:
	.zero		1
	.type		_ZN34_INTERNAL_556bf6e8_4_k_cu_c6021b554cuda3std3__436_GLOBAL__N__556bf6e8_4_k_cu_c6021b556ignoreE,@object
	.size		_ZN34_INTERNAL_556bf6e8_4_k_cu_c6021b554cuda3std3__436_GLOBAL__N__556bf6e8_4_k_cu_c6021b556ignoreE,(_ZN34_INTERNAL_556bf6e8_4_k_cu_c6021b554cuda3std6ranges3__45__cpo4dataE - _ZN34_INTERNAL_556bf6e8_4_k_cu_c6021b554cuda3std3__436_GLOBAL__N__556bf6e8_4_k_cu_c6021b556ignoreE)
_ZN34_INTERNAL_556bf6e8_4_k_cu_c6021b554cuda3std3__436_GLOBAL__N__556bf6e8_4_k_cu_c6021b556ignoreE:
	.zero		1
	.type		_ZN34_INTERNAL_556bf6e8_4_k_cu_c6021b554cuda3std6ranges3__45__cpo4dataE,@object
	.size		_ZN34_INTERNAL_556bf6e8_4_k_cu_c6021b554cuda3std6ranges3__45__cpo4dataE,(_ZN34_INTERNAL_556bf6e8_4_k_cu_c6021b556thrust24THRUST_300001_SM_1000_NS12placeholders2_1E - _ZN34_INTERNAL_556bf6e8_4_k_cu_c6021b554cuda3std6ranges3__45__cpo4dataE)
_ZN34_INTERNAL_556bf6e8_4_k_cu_c6021b554cuda3std6ranges3__45__cpo4dataE:
	.zero		1
	.type		_ZN34_INTERNAL_556bf6e8_4_k_cu_c6021b556thrust24THRUST_300001_SM_1000_NS12placeholders2_1E,@object
	.size		_ZN34_INTERNAL_556bf6e8_4_k_cu_c6021b556thrust24THRUST_300001_SM_1000_NS12placeholders2_1E,(_ZN34_INTERNAL_556bf6e8_4_k_cu_c6021b554cuda3std3__45__cpo5beginE - _ZN34_INTERNAL_556bf6e8_4_k_cu_c6021b556thrust24THRUST_300001_SM_1000_NS12placeholders2_1E)
_ZN34_INTERNAL_556bf6e8_4_k_cu_c6021b556thrust24THRUST_300001_SM_1000_NS12placeholders2_1E:
	.zero		1
	.type		_ZN34_INTERNAL_556bf6e8_4_k_cu_c6021b554cuda3std3__45__cpo5beginE,@object
	.size		_ZN34_INTERNAL_556bf6e8_4_k_cu_c6021b554cuda3std3__45__cpo5beginE,(_ZN34_INTERNAL_556bf6e8_4_k_cu_c6021b554cuda3std6ranges3__45__cpo5beginE - _ZN34_INTERNAL_556bf6e8_4_k_cu_c6021b554cuda3std3__45__cpo5beginE)
_ZN34_INTERNAL_556bf6e8_4_k_cu_c6021b554cuda3std3__45__cpo5beginE:
	.zero		1
	.type		_ZN34_INTERNAL_556bf6e8_4_k_cu_c6021b554cuda3std6ranges3__45__cpo5beginE,@object
	.size		_ZN34_INTERNAL_556bf6e8_4_k_cu_c6021b554cuda3std6ranges3__45__cpo5beginE,(_ZN34_INTERNAL_556bf6e8_4_k_cu_c6021b556thrust24THRUST_300001_SM_1000_NS12placeholders2_5E - _ZN34_INTERNAL_556bf6e8_4_k_cu_c6021b554cuda3std6ranges3__45__cpo5beginE)
_ZN34_INTERNAL_556bf6e8_4_k_cu_c6021b554cuda3std6ranges3__45__cpo5beginE:
	.zero		1
	.type		_ZN34_INTERNAL_556bf6e8_4_k_cu_c6021b556thrust24THRUST_300001_SM_1000_NS12placeholders2_5E,@object
	.size		_ZN34_INTERNAL_556bf6e8_4_k_cu_c6021b556thrust24THRUST_300001_SM_1000_NS12placeholders2_5E,(_ZN34_INTERNAL_556bf6e8_4_k_cu_c6021b554cuda3std3__45__cpo6rbeginE - _ZN34_INTERNAL_556bf6e8_4_k_cu_c6021b556thrust24THRUST_300001_SM_1000_NS12placeholders2_5E)
_ZN34_INTERNAL_556bf6e8_4_k_cu_c6021b556thrust24THRUST_300001_SM_1000_NS12placeholders2_5E:
	.zero		1
	.type		_ZN34_INTERNAL_556bf6e8_4_k_cu_c6021b554cuda3std3__45__cpo6rbeginE,@object
	.size		_ZN34_INTERNAL_556bf6e8_4_k_cu_c6021b554cuda3std3__45__cpo6rbeginE,(_ZN34_INTERNAL_556bf6e8_4_k_cu_c6021b554cuda3std6ranges3__45__cpo7advanceE - _ZN34_INTERNAL_556bf6e8_4_k_cu_c6021b554cuda3std3__45__cpo6rbeginE)
_ZN34_INTERNAL_556bf6e8_4_k_cu_c6021b554cuda3std3__45__cpo6rbeginE:
	.zero		1
	.type		_ZN34_INTERNAL_556bf6e8_4_k_cu_c6021b554cuda3std6ranges3__45__cpo7advanceE,@object
	.size		_ZN34_INTERNAL_556bf6e8_4_k_cu_c6021b554cuda3std6ranges3__45__cpo7advanceE,(_ZN34_INTERNAL_556bf6e8_4_k_cu_c6021b554cuda3std3__47nulloptE - _ZN34_INTERNAL_556bf6e8_4_k_cu_c6021b554cuda3std6ranges3__45__cpo7advanceE)
_ZN34_INTERNAL_556bf6e8_4_k_cu_c6021b554cuda3std6ranges3__45__cpo7advanceE:
	.zero		1
	.type		_ZN34_INTERNAL_556bf6e8_4_k_cu_c6021b554cuda3std3__47nulloptE,@object
	.size		_ZN34_INTERNAL_556bf6e8_4_k_cu_c6021b554cuda3std3__47nulloptE,(_ZN34_INTERNAL_556bf6e8_4_k_cu_c6021b554cuda3std6ranges3__45__cpo8distanceE - _ZN34_INTERNAL_556bf6e8_4_k_cu_c6021b554cuda3std3__47nulloptE)
_ZN34_INTERNAL_556bf6e8_4_k_cu_c6021b554cuda3std3__47nulloptE:
	.zero		1
	.type		_ZN34_INTERNAL_556bf6e8_4_k_cu_c6021b554cuda3std6ranges3__45__cpo8distanceE,@object
	.size		_ZN34_INTERNAL_556bf6e8_4_k_cu_c6021b554cuda3std6ranges3__45__cpo8distanceE,(_ZN34_INTERNAL_556bf6e8_4_k_cu_c6021b556thrust24THRUST_300001_SM_1000_NS12placeholders3_10E - _ZN34_INTERNAL_556bf6e8_4_k_cu_c6021b554cuda3std6ranges3__45__cpo8distanceE)
_ZN34_INTERNAL_556bf6e8_4_k_cu_c6021b554cuda3std6ranges3__45__cpo8distanceE:
	.zero		1
	.type		_ZN34_INTERNAL_556bf6e8_4_k_cu_c6021b556thrust24THRUST_300001_SM_1000_NS12placeholders3_10E,@object
	.size		_ZN34_INTERNAL_556bf6e8_4_k_cu_c6021b556thrust24THRUST_300001_SM_1000_NS12placeholders3_10E,(_ZN34_INTERNAL_556bf6e8_4_k_cu_c6021b554cuda3std3__419piecewise_constructE - _ZN34_INTERNAL_556bf6e8_4_k_cu_c6021b556thrust24THRUST_300001_SM_1000_NS12placeholders3_10E)
_ZN34_INTERNAL_556bf6e8_4_k_cu_c6021b556thrust24THRUST_300001_SM_1000_NS12placeholders3_10E:
	.zero		1
	.type		_ZN34_INTERNAL_556bf6e8_4_k_cu_c6021b554cuda3std3__419piecewise_constructE,@object
	.size		_ZN34_INTERNAL_556bf6e8_4_k_cu_c6021b554cuda3std3__419piecewise_constructE,(_ZN34_INTERNAL_556bf6e8_4_k_cu_c6021b554cuda3std6ranges3__45__cpo5cdataE - _ZN34_INTERNAL_556bf6e8_4_k_cu_c6021b554cuda3std3__419piecewise_constructE)
_ZN34_INTERNAL_556bf6e8_4_k_cu_c6021b554cuda3std3__419piecewise_constructE:
	.zero		1
	.type		_ZN34_INTERNAL_556bf6e8_4_k_cu_c6021b554cuda3std6ranges3__45__cpo5cdataE,@object
	.size		_ZN34_INTERNAL_556bf6e8_4_k_cu_c6021b554cuda3std6ranges3__45__cpo5cdataE,(_ZN34_INTERNAL_556bf6e8_4_k_cu_c6021b556thrust24THRUST_300001_SM_1000_NS12placeholders2_2E - _ZN34_INTERNAL_556bf6e8_4_k_cu_c6021b554cuda3std6ranges3__45__cpo5cdataE)
_ZN34_INTERNAL_556bf6e8_4_k_cu_c6021b554cuda3std6ranges3__45__cpo5cdataE:
	.zero		1
	.type		_ZN34_INTERNAL_556bf6e8_4_k_cu_c6021b556thrust24THRUST_300001_SM_1000_NS12placeholders2_2E,@object
	.size		_ZN34_INTERNAL_556bf6e8_4_k_cu_c6021b556thrust24THRUST_300001_SM_1000_NS12placeholders2_2E,(_ZN34_INTERNAL_556bf6e8_4_k_cu_c6021b554cuda3std3__45__cpo3endE - _ZN34_INTERNAL_556bf6e8_4_k_cu_c6021b556thrust24THRUST_300001_SM_1000_NS12placeholders2_2E)
_ZN34_INTERNAL_556bf6e8_4_k_cu_c6021b556thrust24THRUST_300001_SM_1000_NS12placeholders2_2E:
	.zero		1
	.type		_ZN34_INTERNAL_556bf6e8_4_k_cu_c6021b554cuda3std3__45__cpo3endE,@object
	.size		_ZN34_INTERNAL_556bf6e8_4_k_cu_c6021b554cuda3std3__45__cpo3endE,(_ZN34_INTERNAL_556bf6e8_4_k_cu_c6021b554cuda3std6ranges3__45__cpo3endE - _ZN34_INTERNAL_556bf6e8_4_k_cu_c6021b554cuda3std3__45__cpo3endE)
_ZN34_INTERNAL_556bf6e8_4_k_cu_c6021b554cuda3std3__45__cpo3endE:
	.zero		1
	.type		_ZN34_INTERNAL_556bf6e8_4_k_cu_c6021b554cuda3std6ranges3__45__cpo3endE,@object
	.size		_ZN34_INTERNAL_556bf6e8_4_k_cu_c6021b554cuda3std6ranges3__45__cpo3endE,(_ZN34_INTERNAL_556bf6e8_4_k_cu_c6021b556thrust24THRUST_300001_SM_1000_NS12placeholders2_6E - _ZN34_INTERNAL_556bf6e8_4_k_cu_c6021b554cuda3std6ranges3__45__cpo3endE)
_ZN34_INTERNAL_556bf6e8_4_k_cu_c6021b554cuda3std6ranges3__45__cpo3endE:
	.zero		1
	.type		_ZN34_INTERNAL_556bf6e8_4_k_cu_c6021b556thrust24THRUST_300001_SM_1000_NS12placeholders2_6E,@object
	.size		_ZN34_INTERNAL_556bf6e8_4_k_cu_c6021b556thrust24THRUST_300001_SM_1000_NS12placeholders2_6E,(_ZN34_INTERNAL_556bf6e8_4_k_cu_c6021b554cuda3std3__45__cpo4rendE - _ZN34_INTERNAL_556bf6e8_4_k_cu_c6021b556thrust24THRUST_300001_SM_1000_NS12placeholders2_6E)
_ZN34_INTERNAL_556bf6e8_4_k_cu_c6021b556thrust24THRUST_300001_SM_1000_NS12placeholders2_6E:
	.zero		1
	.type		_ZN34_INTERNAL_556bf6e8_4_k_cu_c6021b554cuda3std3__45__cpo4rendE,@object
	.size		_ZN34_INTERNAL_556bf6e8_4_k_cu_c6021b554cuda3std3__45__cpo4rendE,(_ZN34_INTERNAL_556bf6e8_4_k_cu_c6021b554cuda3std6ranges3__45__cpo9iter_swapE - _ZN34_INTERNAL_556bf6e8_4_k_cu_c6021b554cuda3std3__45__cpo4rendE)
_ZN34_INTERNAL_556bf6e8_4_k_cu_c6021b554cuda3std3__45__cpo4rendE:
	.zero		1
	.type		_ZN34_INTERNAL_556bf6e8_4_k_cu_c6021b554cuda3std6ranges3__45__cpo9iter_swapE,@object
	.size		_ZN34_INTERNAL_556bf6e8_4_k_cu_c6021b554cuda3std6ranges3__45__cpo9iter_swapE,(_ZN34_INTERNAL_556bf6e8_4_k_cu_c6021b554cuda3std3__48unexpectE - _ZN34_INTERNAL_556bf6e8_4_k_cu_c6021b554cuda3std6ranges3__45__cpo9iter_swapE)
_ZN34_INTERNAL_556bf6e8_4_k_cu_c6021b554cuda3std6ranges3__45__cpo9iter_swapE:
	.zero		1
	.type		_ZN34_INTERNAL_556bf6e8_4_k_cu_c6021b554cuda3std3__48unexpectE,@object
	.size		_ZN34_INTERNAL_556bf6e8_4_k_cu_c6021b554cuda3std3__48unexpectE,(_ZN34_INTERNAL_556bf6e8_4_k_cu_c6021b556thrust24THRUST_300001_SM_1000_NS8cuda_cub3parE - _ZN34_INTERNAL_556bf6e8_4_k_cu_c6021b554cuda3std3__48unexpectE)
_ZN34_INTERNAL_556bf6e8_4_k_cu_c6021b554cuda3std3__48unexpectE:
	.zero		1
	.type		_ZN34_INTERNAL_556bf6e8_4_k_cu_c6021b556thrust24THRUST_300001_SM_1000_NS8cuda_cub3parE,@object
	.size		_ZN34_INTERNAL_556bf6e8_4_k_cu_c6021b556thrust24THRUST_300001_SM_1000_NS8cuda_cub3parE,(_ZN34_INTERNAL_556bf6e8_4_k_cu_c6021b556thrust24THRUST_300001_SM_1000_NS12placeholders2_4E - _ZN34_INTERNAL_556bf6e8_4_k_cu_c6021b556thrust24THRUST_300001_SM_1000_NS8cuda_cub3parE)
_ZN34_INTERNAL_556bf6e8_4_k_cu_c6021b556thrust24THRUST_300001_SM_1000_NS8cuda_cub3parE:
	.zero		1
	.type		_ZN34_INTERNAL_556bf6e8_4_k_cu_c6021b556thrust24THRUST_300001_SM_1000_NS12placeholders2_4E,@object
	.size		_ZN34_INTERNAL_556bf6e8_4_k_cu_c6021b556thrust24THRUST_300001_SM_1000_NS12placeholders2_4E,(_ZN34_INTERNAL_556bf6e8_4_k_cu_c6021b554cuda3std3__45__cpo4cendE - _ZN34_INTERNAL_556bf6e8_4_k_cu_c6021b556thrust24THRUST_300001_SM_1000_NS12placeholders2_4E)
_ZN34_INTERNAL_556bf6e8_4_k_cu_c6021b556thrust24THRUST_300001_SM_1000_NS12placeholders2_4E:
	.zero		1
	.type		_ZN34_INTERNAL_556bf6e8_4_k_cu_c6021b554cuda3std3__45__cpo4cendE,@object
	.size		_ZN34_INTERNAL_556bf6e8_4_k_cu_c6021b554cuda3std3__45__cpo4cendE,(_ZN34_INTERNAL_556bf6e8_4_k_cu_c6021b554cuda3std6ranges3__45__cpo4cendE - _ZN34_INTERNAL_556bf6e8_4_k_cu_c6021b554cuda3std3__45__cpo4cendE)
_ZN34_INTERNAL_556bf6e8_4_k_cu_c6021b554cuda3std3__45__cpo4cendE:
	.zero		1
	.type		_ZN34_INTERNAL_556bf6e8_4_k_cu_c6021b554cuda3std6ranges3__45__cpo4cendE,@object
	.size		_ZN34_INTERNAL_556bf6e8_4_k_cu_c6021b554cuda3std6ranges3__45__cpo4cendE,(_ZN34_INTERNAL_556bf6e8_4_k_cu_c6021b554cuda3std3__420unreachable_sentinelE - _ZN34_INTERNAL_556bf6e8_4_k_cu_c6021b554cuda3std6ranges3__45__cpo4cendE)
_ZN34_INTERNAL_556bf6e8_4_k_cu_c6021b554cuda3std6ranges3__45__cpo4cendE:
	.zero		1
	.type		_ZN34_INTERNAL_556bf6e8_4_k_cu_c6021b554cuda3std3__420unreachable_sentinelE,@object
	.size		_ZN34_INTERNAL_556bf6e8_4_k_cu_c6021b554cuda3std3__420unreachable_sentinelE,(_ZN34_INTERNAL_556bf6e8_4_k_cu_c6021b554cuda3std6ranges3__45__cpo5ssizeE - _ZN34_INTERNAL_556bf6e8_4_k_cu_c6021b554cuda3std3__420unreachable_sentinelE)
_ZN34_INTERNAL_556bf6e8_4_k_cu_c6021b554cuda3std3__420unreachable_sentinelE:
	.zero		1
	.type		_ZN34_INTERNAL_556bf6e8_4_k_cu_c6021b554cuda3std6ranges3__45__cpo5ssizeE,@object
	.size		_ZN34_INTERNAL_556bf6e8_4_k_cu_c6021b554cuda3std6ranges3__45__cpo5ssizeE,(_ZN34_INTERNAL_556bf6e8_4_k_cu_c6021b556thrust24THRUST_300001_SM_1000_NS12placeholders2_8E - _ZN34_INTERNAL_556bf6e8_4_k_cu_c6021b554cuda3std6ranges3__45__cpo5ssizeE)
_ZN34_INTERNAL_556bf6e8_4_k_cu_c6021b554cuda3std6ranges3__45__cpo5ssizeE:
	.zero		1
	.type		_ZN34_INTERNAL_556bf6e8_4_k_cu_c6021b556thrust24THRUST_300001_SM_1000_NS12placeholders2_8E,@object
	.size		_ZN34_INTERNAL_556bf6e8_4_k_cu_c6021b556thrust24THRUST_300001_SM_1000_NS12placeholders2_8E,(_ZN34_INTERNAL_556bf6e8_4_k_cu_c6021b554cuda3std3__45__cpo5crendE - _ZN34_INTERNAL_556bf6e8_4_k_cu_c6021b556thrust24THRUST_300001_SM_1000_NS12placeholders2_8E)
_ZN34_INTERNAL_556bf6e8_4_k_cu_c6021b556thrust24THRUST_300001_SM_1000_NS12placeholders2_8E:
	.zero		1
	.type		_ZN34_INTERNAL_556bf6e8_4_k_cu_c6021b554cuda3std3__45__cpo5crendE,@object
	.size		_ZN34_INTERNAL_556bf6e8_4_k_cu_c6021b554cuda3std3__45__cpo5crendE,(_ZN34_INTERNAL_556bf6e8_4_k_cu_c6021b554cuda3std6ranges3__45__cpo4prevE - _ZN34_INTERNAL_556bf6e8_4_k_cu_c6021b554cuda3std3__45__cpo5crendE)
_ZN34_INTERNAL_556bf6e8_4_k_cu_c6021b554cuda3std3__45__cpo5crendE:
	.zero		1
	.type		_ZN34_INTERNAL_556bf6e8_4_k_cu_c6021b554cuda3std6ranges3__45__cpo4prevE,@object
	.size		_ZN34_INTERNAL_556bf6e8_4_k_cu_c6021b554cuda3std6ranges3__45__cpo4prevE,(_ZN34_INTERNAL_556bf6e8_4_k_cu_c6021b554cuda3std6ranges3__45__cpo9iter_moveE - _ZN34_INTERNAL_556bf6e8_4_k_cu_c6021b554cuda3std6ranges3__45__cpo4prevE)
_ZN34_INTERNAL_556bf6e8_4_k_cu_c6021b554cuda3std6ranges3__45__cpo4prevE:
	.zero		1
	.type		_ZN34_INTERNAL_556bf6e8_4_k_cu_c6021b554cuda3std6ranges3__45__cpo9iter_moveE,@object
	.size		_ZN34_INTERNAL_556bf6e8_4_k_cu_c6021b554cuda3std6ranges3__45__cpo9iter_moveE,(_ZN34_INTERNAL_556bf6e8_4_k_cu_c6021b556thrust24THRUST_300001_SM_1000_NS6system6detail10sequential3seqE - _ZN34_INTERNAL_556bf6e8_4_k_cu_c6021b554cuda3std6ranges3__45__cpo9iter_moveE)
_ZN34_INTERNAL_556bf6e8_4_k_cu_c6021b554cuda3std6ranges3__45__cpo9iter_moveE:
	.zero		1
	.type		_ZN34_INTERNAL_556bf6e8_4_k_cu_c6021b556thrust24THRUST_300001_SM_1000_NS6system6detail10sequential3seqE,@object
	.size		_ZN34_INTERNAL_556bf6e8_4_k_cu_c6021b556thrust24THRUST_300001_SM_1000_NS6system6detail10sequential3seqE,(.L_31 - _ZN34_INTERNAL_556bf6e8_4_k_cu_c6021b556thrust24THRUST_300001_SM_1000_NS6system6detail10sequential3seqE)
_ZN34_INTERNAL_556bf6e8_4_k_cu_c6021b556thrust24THRUST_300001_SM_1000_NS6system6detail10sequential3seqE:
	.zero		1
.L_31:


//--------------------- .nv.shared._Z23sum_squares_half_kernelPK6__halflPd --------------------------
	.section	.nv.shared._Z23sum_squares_half_kernelPK6__halflPd,"aw",@nobits
	.sectionflags	@""
	.align	8
.nv.shared._Z23sum_squares_half_kernelPK6__halflPd:
	.zero		3072


//--------------------- .nv.constant0._ZN3cub18CUB_300001_SM_10006detail11EmptyKernelIvEEvv --------------------------
	.section	.nv.constant0._ZN3cub18CUB_300001_SM_10006detail11EmptyKernelIvEEvv,"a",@progbits
	.sectionflags	@""
	.align	4
.nv.constant0._ZN3cub18CUB_300001_SM_10006detail11EmptyKernelIvEEvv:
	.zero		896


//--------------------- .nv.constant0._Z23sum_squares_half_kernelPK6__halflPd --------------------------
	.section	.nv.constant0._Z23sum_squares_half_kernelPK6__halflPd,"a",@progbits
	.sectionflags	@""
	.align	4
.nv.constant0._Z23sum_squares_half_kernelPK6__halflPd:
	.zero		920


//--------------------- .nv.constant0._Z20half_to_float_kernelPK6__halfPfi --------------------------
	.section	.nv.constant0._Z20half_to_float_kernelPK6__halfPfi,"a",@progbits
	.sectionflags	@""
	.align	4
.nv.constant0._Z20half_to_float_kernelPK6__halfPfi:
	.zero		916


//--------------------- .nv.constant0._Z20float_to_half_kernelPKfP6__halfi --------------------------
	.section	.nv.constant0._Z20float_to_half_kernelPKfP6__halfi,"a",@progbits
	.sectionflags	@""
	.align	4
.nv.constant0._Z20float_to_half_kernelPKfP6__halfi:
	.zero		916


//--------------------- SYMBOLS --------------------------

	.type		.nv.reservedSmem.offset0,@object
	.size		.nv.reservedSmem.offset0,0x4
	.type		.nv.reservedSmem.cap,@object
	.size		.nv.reservedSmem.cap,0x4
